def matmul_kernel(
    a_ptr,
    b_ptr,
    c_ptr,
    M,
    N,
    K,
    stride_am,
    stride_ak,
    stride_bk,
    stride_bn,
    stride_cm,
    stride_cn,
    BLOCK_M: tl.constexpr,
    BLOCK_N: tl.constexpr,
    BLOCK_K: tl.constexpr,
    GROUP_M: tl.constexpr,
):
    pid = tl.program_id(axis=0)
    num_pid_m = tl.cdiv(M, BLOCK_M)
    num_pid_n = tl.cdiv(N, BLOCK_N)
    num_pid_in_group = GROUP_M * num_pid_n
    group_id = pid // num_pid_in_group
    first_pid_m = group_id * GROUP_M
    group_size_m = min(num_pid_m - first_pid_m, GROUP_M)
    pid_m = first_pid_m + ((pid % num_pid_in_group) % group_size_m)
    pid_n = (pid % num_pid_in_group) // group_size_m

    offs_am = (pid_m * BLOCK_M + tl.arange(0, BLOCK_M)) % M
    offs_bn = (pid_n * BLOCK_N + tl.arange(0, BLOCK_N)) % N
    offs_k = tl.arange(0, BLOCK_K)
    a_ptrs = a_ptr + offs_am[:, None] * stride_am + offs_k[None, :] * stride_ak
    b_ptrs = b_ptr + offs_k[:, None] * stride_bk + offs_bn[None, :] * stride_bn

    acc = tl.zeros((BLOCK_M, BLOCK_N), dtype=tl.float32)
    for kk in range(0, tl.cdiv(K, BLOCK_K)):
        a = tl.load(a_ptrs, mask=offs_k[None, :] < K - kk * BLOCK_K, other=0.0)
        b = tl.load(b_ptrs, mask=offs_k[:, None] < K - kk * BLOCK_K, other=0.0)
        acc = tl.dot(a, b, acc)
        a_ptrs += BLOCK_K * stride_ak
        b_ptrs += BLOCK_K * stride_bk

    c = acc.to(c_ptr.dtype.element_ty)
    offs_cm = pid_m * BLOCK_M + tl.arange(0, BLOCK_M)
    offs_cn = pid_n * BLOCK_N + tl.arange(0, BLOCK_N)
    c_ptrs = c_ptr + offs_cm[:, None] * stride_cm + offs_cn[None, :] * stride_cn
    mask = (offs_cm[:, None] < M) & (offs_cn[None, :] < N)
    tl.store(c_ptrs, c, mask=mask)

# config = {"BLOCK_K": 32, "BLOCK_M": 128, "BLOCK_N": 64, "GROUP_M": 1, "arch": "sm_80", "dtype": "fp16", "num_ctas": 1, "num_stages": 3, "num_warps": 4}
# arch = sm_80


// ===== COMPILED SASS (sm_80) =====

	.target	sm_80

	.elftype	@"ET_EXEC"


//--------------------- .note.nv.tkinfo           --------------------------
	.section	.note.nv.tkinfo,"",@"SHT_NOTE"
	.sectionflags	@"SHF_NOTE_NV_TKINFO"
	.tkinfo
        /*0018*/ 	.word	0x00000002
        /*0030*/ 	.string	""
        /*0030*/ 	.string	"ptxas"
        /*0030*/ 	.string	"Cuda compilation tools, release 13.0, V13.0.88"
        /*0030*/ 	.string	"Build cuda_13.0.r13.0/compiler.36424714_0"
        /*0030*/ 	.string	"-v  -suppress-debug-info  -lineinfo  -arch sm_80 "



//--------------------- .note.nv.cuinfo           --------------------------
	.section	.note.nv.cuinfo,"",@"SHT_NOTE"
	.sectionflags	@"SHF_NOTE_NV_CUINFO"
        /*0018*/ 	.short	0x0002
        /*001a*/ 	.short	0x0050
        /*001c*/ 	.short	0x0082
	.zero		2


//--------------------- .nv.info                  --------------------------
	.section	.nv.info,"",@"SHT_CUDA_INFO"
	.align	4


	//----- nvinfo : EIATTR_REGCOUNT
	.align		4
        /*0000*/ 	.byte	0x04, 0x2f
        /*0002*/ 	.short	(.L_1 - .L_0)
	.align		4
.L_0:
        /*0004*/ 	.word	index@(matmul_kernel)
        /*0008*/ 	.word	0x000000d6


	//----- nvinfo : EIATTR_FRAME_SIZE
	.align		4
.L_1:
        /*000c*/ 	.byte	0x04, 0x11
        /*000e*/ 	.short	(.L_3 - .L_2)
	.align		4
.L_2:
        /*0010*/ 	.word	index@(matmul_kernel)
        /*0014*/ 	.word	0x00000000


	//----- nvinfo : EIATTR_MIN_STACK_SIZE
	.align		4
.L_3:
        /*0018*/ 	.byte	0x04, 0x12
        /*001a*/ 	.short	(.L_5 - .L_4)
	.align		4
.L_4:
        /*001c*/ 	.word	index@(matmul_kernel)
        /*0020*/ 	.word	0x00000000
.L_5:


//--------------------- .nv.info.matmul_kernel    --------------------------
	.section	.nv.info.matmul_kernel,"",@"SHT_CUDA_INFO"
	.sectionflags	@""
	.align	4


	//----- nvinfo : EIATTR_CUDA_API_VERSION
	.align		4
        /*0000*/ 	.byte	0x04, 0x37
        /*0002*/ 	.short	(.L_7 - .L_6)
.L_6:
        /*0004*/ 	.word	0x00000082


	//----- nvinfo : EIATTR_SW2861232_WAR
	.align		4
.L_7:
        /*0008*/ 	.byte	0x01, 0x35
	.zero		2


	//----- nvinfo : EIATTR_PARAM_CBANK
	.align		4
        /*000c*/ 	.byte	0x04, 0x0a
        /*000e*/ 	.short	(.L_9 - .L_8)
	.align		4
.L_8:
        /*0010*/ 	.word	index@(.nv.constant0.matmul_kernel)
        /*0014*/ 	.short	0x0160
        /*0016*/ 	.short	0x0050


	//----- nvinfo : EIATTR_CBANK_PARAM_SIZE
	.align		4
.L_9:
        /*0018*/ 	.byte	0x03, 0x19
        /*001a*/ 	.short	0x0050


	//----- nvinfo : EIATTR_KPARAM_INFO
	.align		4
        /*001c*/ 	.byte	0x04, 0x17
        /*001e*/ 	.short	(.L_11 - .L_10)
.L_10:
        /*0020*/ 	.word	0x00000000
        /*0024*/ 	.short	0x000d
        /*0026*/ 	.short	0x0048
        /*0028*/ 	.byte	0x00, 0xf4, 0x21, 0x00


	//----- nvinfo : EIATTR_KPARAM_INFO
	.align		4
.L_11:
        /*002c*/ 	.byte	0x04, 0x17
        /*002e*/ 	.short	(.L_13 - .L_12)
.L_12:
        /*0030*/ 	.word	0x00000000
        /*0034*/ 	.short	0x000c
        /*0036*/ 	.short	0x0040
        /*0038*/ 	.byte	0x00, 0xf4, 0x21, 0x00


	//----- nvinfo : EIATTR_KPARAM_INFO
	.align		4
.L_13:
        /*003c*/ 	.byte	0x04, 0x17
        /*003e*/ 	.short	(.L_15 - .L_14)
.L_14:
        /*0040*/ 	.word	0x00000000
        /*0044*/ 	.short	0x000b
        /*0046*/ 	.short	0x0038
        /*0048*/ 	.byte	0x00, 0xf0, 0x11, 0x00


	//----- nvinfo : EIATTR_KPARAM_INFO
	.align		4
.L_15:
        /*004c*/ 	.byte	0x04, 0x17
        /*004e*/ 	.short	(.L_17 - .L_16)
.L_16:
        /*0050*/ 	.word	0x00000000
        /*0054*/ 	.short	0x000a
        /*0056*/ 	.short	0x0034
        /*0058*/ 	.byte	0x00, 0xf0, 0x11, 0x00


	//----- nvinfo : EIATTR_KPARAM_INFO
	.align		4
.L_17:
        /*005c*/ 	.byte	0x04, 0x17
        /*005e*/ 	.short	(.L_19 - .L_18)
.L_18:
        /*0060*/ 	.word	0x00000000
        /*0064*/ 	.short	0x0009
        /*0066*/ 	.short	0x0030
        /*0068*/ 	.byte	0x00, 0xf0, 0x11, 0x00


	//----- nvinfo : EIATTR_KPARAM_INFO
	.align		4
.L_19:
        /*006c*/ 	.byte	0x04, 0x17
        /*006e*/ 	.short	(.L_21 - .L_20)
.L_20:
        /*0070*/ 	.word	0x00000000
        /*0074*/ 	.short	0x0008
        /*0076*/ 	.short	0x002c
        /*0078*/ 	.byte	0x00, 0xf0, 0x11, 0x00


	//----- nvinfo : EIATTR_KPARAM_INFO
	.align		4
.L_21:
        /*007c*/ 	.byte	0x04, 0x17
        /*007e*/ 	.short	(.L_23 - .L_22)
.L_22:
        /*0080*/ 	.word	0x00000000
        /*0084*/ 	.short	0x0007
        /*0086*/ 	.short	0x0028
        /*0088*/ 	.byte	0x00, 0xf0, 0x11, 0x00


	//----- nvinfo : EIATTR_KPARAM_INFO
	.align		4
.L_23:
        /*008c*/ 	.byte	0x04, 0x17
        /*008e*/ 	.short	(.L_25 - .L_24)
.L_24:
        /*0090*/ 	.word	0x00000000
        /*0094*/ 	.short	0x0006
        /*0096*/ 	.short	0x0024
        /*0098*/ 	.byte	0x00, 0xf0, 0x11, 0x00


	//----- nvinfo : EIATTR_KPARAM_INFO
	.align		4
.L_25:
        /*009c*/ 	.byte	0x04, 0x17
        /*009e*/ 	.short	(.L_27 - .L_26)
.L_26:
        /*00a0*/ 	.word	0x00000000
        /*00a4*/ 	.short	0x0005
        /*00a6*/ 	.short	0x0020
        /*00a8*/ 	.byte	0x00, 0xf0, 0x11, 0x00


	//----- nvinfo : EIATTR_KPARAM_INFO
	.align		4
.L_27:
        /*00ac*/ 	.byte	0x04, 0x17
        /*00ae*/ 	.short	(.L_29 - .L_28)
.L_28:
        /*00b0*/ 	.word	0x00000000
        /*00b4*/ 	.short	0x0004
        /*00b6*/ 	.short	0x001c
        /*00b8*/ 	.byte	0x00, 0xf0, 0x11, 0x00


	//----- nvinfo : EIATTR_KPARAM_INFO
	.align		4
.L_29:
        /*00bc*/ 	.byte	0x04, 0x17
        /*00be*/ 	.short	(.L_31 - .L_30)
.L_30:
        /*00c0*/ 	.word	0x00000000
        /*00c4*/ 	.short	0x0003
        /*00c6*/ 	.short	0x0018
        /*00c8*/ 	.byte	0x00, 0xf0, 0x11, 0x00


	//----- nvinfo : EIATTR_KPARAM_INFO
	.align		4
.L_31:
        /*00cc*/ 	.byte	0x04, 0x17
        /*00ce*/ 	.short	(.L_33 - .L_32)
.L_32:
        /*00d0*/ 	.word	0x00000000
        /*00d4*/ 	.short	0x0002
        /*00d6*/ 	.short	0x0010
        /*00d8*/ 	.byte	0x00, 0xf4, 0x21, 0x00


	//----- nvinfo : EIATTR_KPARAM_INFO
	.align		4
.L_33:
        /*00dc*/ 	.byte	0x04, 0x17
        /*00de*/ 	.short	(.L_35 - .L_34)
.L_34:
        /*00e0*/ 	.word	0x00000000
        /*00e4*/ 	.short	0x0001
        /*00e6*/ 	.short	0x0008
        /*00e8*/ 	.byte	0x00, 0xf4, 0x21, 0x00


	//----- nvinfo : EIATTR_KPARAM_INFO
	.align		4
.L_35:
        /*00ec*/ 	.byte	0x04, 0x17
        /*00ee*/ 	.short	(.L_37 - .L_36)
.L_36:
        /*00f0*/ 	.word	0x00000000
        /*00f4*/ 	.short	0x0000
        /*00f6*/ 	.short	0x0000
        /*00f8*/ 	.byte	0x00, 0xf4, 0x21, 0x00


	//----- nvinfo : EIATTR_MAXREG_COUNT
	.align		4
.L_37:
        /*00fc*/ 	.byte	0x03, 0x1b
        /*00fe*/ 	.short	0x00ff


	//----- nvinfo : EIATTR_NUM_BARRIERS
	.align		4
        /*0100*/ 	.byte	0x02, 0x4c
        /*0102*/ 	.byte	0x01
	.zero		1


	//----- nvinfo : EIATTR_MERCURY_ISA_VERSION
	.align		4
        /*0104*/ 	.byte	0x03, 0x5f
        /*0106*/ 	.short	0x0000


	//----- nvinfo : EIATTR_EXIT_INSTR_OFFSETS
	.align		4
        /*0108*/ 	.byte	0x04, 0x1c
        /*010a*/ 	.short	(.L_39 - .L_38)


	//   ....[0]....
.L_38:
        /*010c*/ 	.word	0x00004e70


	//   ....[1]....
        /*0110*/ 	.word	0x00004ea0


	//----- nvinfo : EIATTR_REQNTID
	.align		4
.L_39:
        /*0114*/ 	.byte	0x04, 0x10
        /*0116*/ 	.short	(.L_41 - .L_40)
.L_40:
        /*0118*/ 	.word	0x00000080
        /*011c*/ 	.word	0x00000001
        /*0120*/ 	.word	0x00000001
.L_41:


//--------------------- .nv.callgraph             --------------------------
	.section	.nv.callgraph,"",@"SHT_CUDA_CALLGRAPH"
	.align	4
	.sectionentsize	8
	.align		4
        /*0000*/ 	.word	0x00000000
	.align		4
        /*0004*/ 	.word	0xffffffff
	.align		4
        /*0008*/ 	.word	0x00000000
	.align		4
        /*000c*/ 	.word	0xfffffffe
	.align		4
        /*0010*/ 	.word	0x00000000
	.align		4
        /*0014*/ 	.word	0xfffffffd
	.align		4
        /*0018*/ 	.word	0x00000000
	.align		4
        /*001c*/ 	.word	0xfffffffc


//--------------------- .nv.rel.action            --------------------------
	.section	.nv.rel.action,"",@"SHT_CUDA_RELOCINFO"
	.align	8
	.sectionentsize	8
        /*0000*/ 	.byte	0x73, 0x00, 0x00, 0x00, 0x00, 0x00, 0x00, 0x00, 0x00, 0x00, 0x00, 0x11, 0x25, 0x00, 0x05, 0x36


//--------------------- .nv.constant0.matmul_kernel --------------------------
	.section	.nv.constant0.matmul_kernel,"a",@progbits
	.sectionflags	@""
	.align	4
.nv.constant0.matmul_kernel:
	.zero		432


//--------------------- .text.matmul_kernel       --------------------------
	.section	.text.matmul_kernel,"ax",@progbits
	.sectioninfo	@"SHI_REGISTERS=214"
	.align	128
        .global         matmul_kernel
        .type           matmul_kernel,@function
        .size           matmul_kernel,(.L_x_4 - matmul_kernel)
        .other          matmul_kernel,@"STO_CUDA_ENTRY STV_DEFAULT"
matmul_kernel:
.text.matmul_kernel:
[----:B------:R-:W-:Y:S02]  /*0000*/  IMAD.MOV.U32 R1, RZ, RZ, c[0x0][0x28] ;  /* 0x00000a00ff017624 */ /* 0x000fe400078e00ff */
[----:B------:R-:W-:Y:S01]  /*0010*/  IMAD.MOV.U32 R0, RZ, RZ, c[0x0][0x17c] ;  /* 0x00005f00ff007624 */ /* 0x000fe200078e00ff */
[----:B------:R-:W0:Y:S01]  /*0020*/  S2R R5, SR_CTAID.X ;  /* 0x0000000000057919 */ /* 0x000e220000002500 */
[----:B------:R-:W-:Y:S01]  /*0030*/  IMAD.MOV.U32 R182, RZ, RZ, c[0x0][0x180] ;  /* 0x00006000ffb67624 */ /* 0x000fe200078e00ff */
[----:B------:R-:W-:Y:S01]  /*0040*/  ULDC.64 UR4, c[0x0][0x118] ;  /* 0x0000460000047ab9 */ /* 0x000fe20000000a00 */
[----:B------:R-:W-:Y:S01]  /*0050*/  CS2R R116, SRZ ;  /* 0x0000000000747805 */ /* 0x000fe2000001ff00 */
[----:B------:R-:W-:Y:S01]  /*0060*/  IADD3 R0, R0, 0x3f, RZ ;  /* 0x0000003f00007810 */ /* 0x000fe20007ffe0ff */
[----:B------:R-:W-:Y:S01]  /*0070*/  CS2R R118, SRZ ;  /* 0x0000000000767805 */ /* 0x000fe2000001ff00 */
[----:B------:R-:W-:Y:S01]  /*0080*/  IADD3 R182, R182, 0x1f, RZ ;  /* 0x0000001fb6b67810 */ /* 0x000fe20007ffe0ff */
[----:B------:R-:W-:Y:S01]  /*0090*/  CS2R R84, SRZ ;  /* 0x0000000000547805 */ /* 0x000fe2000001ff00 */
[----:B------:R-:W-:Y:S01]  /*00a0*/  SHF.R.S32.HI R3, RZ, 0x1f, R0 ;  /* 0x0000001fff037819 */ /* 0x000fe20000011400 */
[----:B------:R-:W-:Y:S01]  /*00b0*/  CS2R R86, SRZ ;  /* 0x0000000000567805 */ /* 0x000fe2000001ff00 */
[----:B------:R-:W-:Y:S01]  /*00c0*/  CS2R R12, SRZ ;  /* 0x00000000000c7805 */ /* 0x000fe2000001ff00 */
[----:B------:R-:W-:Y:S01]  /*00d0*/  CS2R R14, SRZ ;  /* 0x00000000000e7805 */ /* 0x000fe2000001ff00 */
[----:B------:R-:W-:Y:S01]  /*00e0*/  LEA.HI R3, R3, R0, RZ, 0x6 ;  /* 0x0000000003037211 */ /* 0x000fe200078f30ff */
[----:B------:R-:W-:Y:S01]  /*00f0*/  CS2R R100, SRZ ;  /* 0x0000000000647805 */ /* 0x000fe2000001ff00 */
[----:B------:R-:W-:Y:S01]  /*0100*/  CS2R R102, SRZ ;  /* 0x0000000000667805 */ /* 0x000fe2000001ff00 */
[----:B------:R-:W-:Y:S01]  /*0110*/  CS2R R16, SRZ ;  /* 0x0000000000107805 */ /* 0x000fe2000001ff00 */
[----:B------:R-:W-:Y:S01]  /*0120*/  SHF.R.S32.HI R4, RZ, 0x6, R3 ;  /* 0x00000006ff047819 */ /* 0x000fe20000011403 */
[----:B------:R-:W-:Y:S01]  /*0130*/  CS2R R18, SRZ ;  /* 0x0000000000127805 */ /* 0x000fe2000001ff00 */
[----:B------:R-:W-:Y:S01]  /*0140*/  CS2R R68, SRZ ;  /* 0x0000000000447805 */ /* 0x000fe2000001ff00 */
[----:B------:R-:W-:Y:S01]  /*0150*/  CS2R R70, SRZ ;  /* 0x0000000000467805 */ /* 0x000fe2000001ff00 */
[-C--:B------:R-:W-:Y:S01]  /*0160*/  IABS R7, R4.reuse ;  /* 0x0000000400077213 */ /* 0x080fe20000000000 */
[----:B------:R-:W-:Y:S01]  /*0170*/  CS2R R20, SRZ ;  /* 0x0000000000147805 */ /* 0x000fe2000001ff00 */
[----:B------:R-:W-:Y:S01]  /*0180*/  IABS R10, R4 ;  /* 0x00000004000a7213 */ /* 0x000fe20000000000 */
[----:B------:R-:W-:Y:S01]  /*0190*/  CS2R R22, SRZ ;  /* 0x0000000000167805 */ /* 0x000fe2000001ff00 */
[----:B------:R-:W1:Y:S01]  /*01a0*/  I2F.RP R0, R7 ;  /* 0x0000000700007306 */ /* 0x000e620000209400 */
[----:B0-----:R-:W-:-:S07]  /*01b0*/  IABS R8, R5 ;  /* 0x0000000500087213 */ /* 0x001fce0000000000 */
[----:B-1----:R-:W0:Y:S02]  /*01c0*/  MUFU.RCP R0, R0 ;  /* 0x0000000000007308 */ /* 0x002e240000001000 */
[----:B0-----:R-:W-:Y:S01]  /*01d0*/  IADD3 R2, R0, 0xffffffe, RZ ;  /* 0x0ffffffe00027810 */ /* 0x001fe20007ffe0ff */
[----:B------:R-:W-:-:S05]  /*01e0*/  IMAD.MOV R0, RZ, RZ, -R10 ;  /* 0x000000ffff007224 */ /* 0x000fca00078e0a0a */
[----:B------:R0:W1:Y:S02]  /*01f0*/  F2I.FTZ.U32.TRUNC.NTZ R3, R2 ;  /* 0x0000000200037305 */ /* 0x000064000021f000 */
[----:B0-----:R-:W-:Y:S02]  /*0200*/  IMAD.MOV.U32 R2, RZ, RZ, RZ ;  /* 0x000000ffff027224 */ /* 0x001fe400078e00ff */
[----:B-1----:R-:W-:-:S04]  /*0210*/  IMAD.MOV R6, RZ, RZ, -R3 ;  /* 0x000000ffff067224 */ /* 0x002fc800078e0a03 */
[----:B------:R-:W-:Y:S02]  /*0220*/  IMAD R9, R6, R7, RZ ;  /* 0x0000000706097224 */ /* 0x000fe400078e02ff */
[----:B------:R-:W-:Y:S02]  /*0230*/  IMAD.MOV.U32 R6, RZ, RZ, R8 ;  /* 0x000000ffff067224 */ /* 0x000fe400078e0008 */
[----:B------:R-:W-:-:S06]  /*0240*/  IMAD.HI.U32 R3, R3, R9, R2 ;  /* 0x0000000903037227 */ /* 0x000fcc00078e0002 */
[----:B------:R-:W-:-:S04]  /*0250*/  IMAD.HI.U32 R3, R3, R6, RZ ;  /* 0x0000000603037227 */ /* 0x000fc800078e00ff */
[----:B------:R-:W-:-:S05]  /*0260*/  IMAD R0, R3, R0, R6 ;  /* 0x0000000003007224 */ /* 0x000fca00078e0206 */
[----:B------:R-:W-:-:S13]  /*0270*/  ISETP.GT.U32.AND P1, PT, R7, R0, PT ;  /* 0x000000000700720c */ /* 0x000fda0003f24070 */
[----:B------:R-:W-:Y:S01]  /*0280*/  @!P1 IMAD.IADD R0, R0, 0x1, -R7 ;  /* 0x0000000100009824 */ /* 0x000fe200078e0a07 */
[----:B------:R-:W-:Y:S02]  /*0290*/  @!P1 IADD3 R3, R3, 0x1, RZ ;  /* 0x0000000103039810 */ /* 0x000fe40007ffe0ff */
[----:B------:R-:W-:Y:S02]  /*02a0*/  ISETP.NE.AND P1, PT, R4, RZ, PT ;  /* 0x000000ff0400720c */ /* 0x000fe40003f25270 */
[----:B------:R-:W-:Y:S02]  /*02b0*/  ISETP.GE.U32.AND P0, PT, R0, R7, PT ;  /* 0x000000070000720c */ /* 0x000fe40003f06070 */
[----:B------:R-:W-:-:S04]  /*02c0*/  LOP3.LUT R0, R5, R4, RZ, 0x3c, !PT ;  /* 0x0000000405007212 */ /* 0x000fc800078e3cff */
[----:B------:R-:W-:Y:S01]  /*02d0*/  ISETP.GE.AND P2, PT, R0, RZ, PT ;  /* 0x000000ff0000720c */ /* 0x000fe20003f46270 */
[----:B------:R-:W-:-:S05]  /*02e0*/  IMAD.MOV.U32 R0, RZ, RZ, c[0x0][0x178] ;  /* 0x00005e00ff007624 */ /* 0x000fca00078e00ff */
[----:B------:R-:W-:Y:S02]  /*02f0*/  IADD3 R0, R0, 0x7f, RZ ;  /* 0x0000007f00007810 */ /* 0x000fe40007ffe0ff */
[----:B------:R-:W-:-:S05]  /*0300*/  @P0 IADD3 R3, R3, 0x1, RZ ;  /* 0x0000000103030810 */ /* 0x000fca0007ffe0ff */
[----:B------:R-:W-:Y:S01]  /*0310*/  IMAD.MOV.U32 R8, RZ, RZ, R3 ;  /* 0x000000ffff087224 */ /* 0x000fe200078e0003 */
[----:B------:R-:W-:-:S03]  /*0320*/  SHF.R.S32.HI R3, RZ, 0x1f, R0 ;  /* 0x0000001fff037819 */ /* 0x000fc60000011400 */
[----:B------:R-:W-:Y:S01]  /*0330*/  @!P2 IMAD.MOV R8, RZ, RZ, -R8 ;  /* 0x000000ffff08a224 */ /* 0x000fe200078e0a08 */
[----:B------:R-:W-:Y:S02]  /*0340*/  LEA.HI R3, R3, R0, RZ, 0x7 ;  /* 0x0000000003037211 */ /* 0x000fe400078f38ff */
[----:B------:R-:W-:-:S04]  /*0350*/  @!P1 LOP3.LUT R8, RZ, R4, RZ, 0x33, !PT ;  /* 0x00000004ff089212 */ /* 0x000fc800078e33ff */
[----:B------:R-:W-:Y:S01]  /*0360*/  LEA.HI.SX32 R3, R3, -R8, 0x19 ;  /* 0x8000000803037211 */ /* 0x000fe200078fcaff */
[----:B------:R-:W-:-:S03]  /*0370*/  IMAD.MOV R6, RZ, RZ, -R8 ;  /* 0x000000ffff067224 */ /* 0x000fc600078e0a08 */
[----:B------:R-:W-:Y:S01]  /*0380*/  IMNMX R9, R3, 0x1, PT ;  /* 0x0000000103097817 */ /* 0x000fe20003800200 */
[----:B------:R-:W-:-:S03]  /*0390*/  IMAD R6, R4, R6, R5 ;  /* 0x0000000604067224 */ /* 0x000fc600078e0205 */
[-C--:B------:R-:W-:Y:S02]  /*03a0*/  IABS R7, R9.reuse ;  /* 0x0000000900077213 */ /* 0x080fe40000000000 */
[----:B------:R-:W-:Y:S02]  /*03b0*/  IABS R11, R9 ;  /* 0x00000009000b7213 */ /* 0x000fe40000000000 */
[----:B------:R-:W0:Y:S08]  /*03c0*/  I2F.RP R0, R7 ;  /* 0x0000000700007306 */ /* 0x000e300000209400 */
[----:B0-----:R-:W0:Y:S02]  /*03d0*/  MUFU.RCP R0, R0 ;  /* 0x0000000000007308 */ /* 0x001e240000001000 */
[----:B0-----:R-:W-:Y:S01]  /*03e0*/  IADD3 R2, R0, 0xffffffe, RZ ;  /* 0x0ffffffe00027810 */ /* 0x001fe20007ffe0ff */
[----:B------:R-:W-:-:S05]  /*03f0*/  IMAD.MOV R0, RZ, RZ, -R11 ;  /* 0x000000ffff007224 */ /* 0x000fca00078e0a0b */
[----:B------:R0:W1:Y:S02]  /*0400*/  F2I.FTZ.U32.TRUNC.NTZ R3, R2 ;  /* 0x0000000200037305 */ /* 0x000064000021f000 */
[----:B0-----:R-:W-:Y:S02]  /*0410*/  IMAD.MOV.U32 R2, RZ, RZ, RZ ;  /* 0x000000ffff027224 */ /* 0x001fe400078e00ff */
[----:B-1----:R-:W-:-:S04]  /*0420*/  IMAD.MOV R10, RZ, RZ, -R3 ;  /* 0x000000ffff0a7224 */ /* 0x002fc800078e0a03 */
[----:B------:R-:W-:Y:S01]  /*0430*/  IMAD.MOV.U32 R4, RZ, RZ, R10 ;  /* 0x000000ffff047224 */ /* 0x000fe200078e000a */
[----:B------:R-:W-:-:S03]  /*0440*/  IABS R10, R6 ;  /* 0x00000006000a7213 */ /* 0x000fc60000000000 */
[----:B------:R-:W-:Y:S02]  /*0450*/  IMAD R5, R4, R7, RZ ;  /* 0x0000000704057224 */ /* 0x000fe400078e02ff */
[----:B------:R-:W-:Y:S02]  /*0460*/  IMAD.MOV.U32 R4, RZ, RZ, R10 ;  /* 0x000000ffff047224 */ /* 0x000fe400078e000a */
[----:B------:R-:W-:Y:S01]  /*0470*/  IMAD.HI.U32 R3, R3, R5, R2 ;  /* 0x0000000503037227 */ /* 0x000fe200078e0002 */
[----:B------:R-:W-:-:S05]  /*0480*/  CS2R R10, SRZ ;  /* 0x00000000000a7805 */ /* 0x000fca000001ff00 */
        /* <DEDUP_REMOVED lines=8> */
[----:B------:R-:W-:Y:S02]  /*0510*/  ISETP.GE.AND P2, PT, R0, RZ, PT ;  /* 0x000000ff0000720c */ /* 0x000fe40003f46270 */
[----:B------:R-:W0:Y:S05]  /*0520*/  S2R R0, SR_TID.X ;  /* 0x0000000000007919 */ /* 0x000e2a0000002100 */
[----:B------:R-:W-:Y:S02]  /*0530*/  @P0 IADD3 R3, R3, 0x1, RZ ;  /* 0x0000000103030810 */ /* 0x000fe40007ffe0ff */
[----:B------:R-:W-:-:S04]  /*0540*/  ISETP.GE.AND P0, PT, R182, 0x20, PT ;  /* 0x00000020b600780c */ /* 0x000fc80003f06270 */
[----:B------:R-:W-:Y:S01]  /*0550*/  @!P2 IMAD.MOV R3, RZ, RZ, -R3 ;  /* 0x000000ffff03a224 */ /* 0x000fe200078e0a03 */
[----:B------:R-:W-:-:S05]  /*0560*/  @!P1 LOP3.LUT R3, RZ, R9, RZ, 0x33, !PT ;  /* 0x00000009ff039212 */ /* 0x000fca00078e33ff */
[----:B------:R-:W-:Y:S02]  /*0570*/  IMAD.MOV R2, RZ, RZ, -R3 ;  /* 0x000000ffff027224 */ /* 0x000fe400078e0a03 */
[----:B------:R-:W-:Y:S02]  /*0580*/  IMAD.SHL.U32 R3, R3, 0x40, RZ ;  /* 0x0000004003037824 */ /* 0x000fe400078e00ff */
[----:B------:R-:W-:-:S04]  /*0590*/  IMAD R2, R9, R2, R6 ;  /* 0x0000000209027224 */ /* 0x000fc800078e0206 */
[----:B------:R-:W-:Y:S01]  /*05a0*/  IMAD.IADD R5, R8, 0x1, R2 ;  /* 0x0000000108057824 */ /* 0x000fe200078e0202 */
[----:B0-----:R-:W-:Y:S01]  /*05b0*/  LOP3.LUT R2, R0, 0x7f, RZ, 0xc0, !PT ;  /* 0x0000007f00027812 */ /* 0x001fe200078ec0ff */
[----:B------:R-:W-:-:S04]  /*05c0*/  CS2R R8, SRZ ;  /* 0x0000000000087805 */ /* 0x000fc8000001ff00 */
[----:B------:R-:W-:Y:S01]  /*05d0*/  IMAD R4, R5, 0x80, R2 ;  /* 0x0000008005047824 */ /* 0x000fe200078e0202 */
[----:B------:R-:W-:Y:S05]  /*05e0*/  @!P0 BRA `(.L_x_0) ;  /* 0x00002c6000008947 */ /* 0x000fea0003800000 */
[----:B------:R-:W-:Y:S01]  /*05f0*/  IABS R32, c[0x0][0x17c] ;  /* 0x00005f0000207a13 */ /* 0x000fe20000000000 */
[C---:B------:R-:W-:Y:S01]  /*0600*/  IMAD.SHL.U32 R27, R0.reuse, 0x2, RZ ;  /* 0x00000002001b7824 */ /* 0x040fe200078e00ff */
[----:B------:R-:W-:Y:S01]  /*0610*/  SHF.R.U32.HI R10, RZ, 0x5, R0 ;  /* 0x00000005ff0a7819 */ /* 0x000fe20000011600 */
[----:B------:R-:W-:Y:S01]  /*0620*/  IMAD.MOV.U32 R171, RZ, RZ, c[0x0][0x188] ;  /* 0x00006200ffab7624 */ /* 0x000fe200078e00ff */
[----:B------:R-:W0:Y:S01]  /*0630*/  I2F.RP R5, R32 ;  /* 0x0000002000057306 */ /* 0x000e220000209400 */
[----:B------:R-:W-:Y:S01]  /*0640*/  LEA.HI R16, R0, R3, RZ, 0x1b ;  /* 0x0000000300107211 */ /* 0x000fe200078fd8ff */
[----:B------:R-:W-:Y:S01]  /*0650*/  IMAD.MOV.U32 R183, RZ, RZ, c[0x0][0x180] ;  /* 0x00006000ffb77624 */ /* 0x000fe200078e00ff */
[----:B------:R-:W-:Y:S01]  /*0660*/  SGXT.U32 R10, R10, 0x2 ;  /* 0x000000020a0a781a */ /* 0x000fe20000000000 */
[C---:B------:R-:W-:Y:S01]  /*0670*/  IMAD R124, R171.reuse, 0x13, RZ ;  /* 0x00000013ab7c7824 */ /* 0x040fe200078e02ff */
[----:B------:R-:W-:Y:S01]  /*0680*/  IADD3 R8, R16, 0x3c, RZ ;  /* 0x0000003c10087810 */ /* 0x000fe20007ffe0ff */
[----:B------:R-:W-:Y:S01]  /*0690*/  IMAD R125, R171, 0x12, RZ ;  /* 0x00000012ab7d7824 */ /* 0x000fe200078e02ff */
[----:B------:R-:W-:Y:S01]  /*06a0*/  LOP3.LUT R34, R3, R10, RZ, 0xfc, !PT ;  /* 0x0000000a03227212 */ /* 0x000fe200078efcff */
[C---:B------:R-:W-:Y:S01]  /*06b0*/  IMAD R126, R171.reuse, 0x11, RZ ;  /* 0x00000011ab7e7824 */ /* 0x040fe200078e02ff */
[----:B------:R-:W-:Y:S01]  /*06c0*/  IABS R13, R8 ;  /* 0x00000008000d7213 */ /* 0x000fe20000000000 */
[C---:B------:R-:W-:Y:S01]  /*06d0*/  IMAD.SHL.U32 R127, R171.reuse, 0x10, RZ ;  /* 0x00000010ab7f7824 */ /* 0x040fe200078e00ff */
[C---:B------:R-:W-:Y:S01]  /*06e0*/  LOP3.LUT R9, R34.reuse, 0x38, RZ, 0xfc, !PT ;  /* 0x0000003822097812 */ /* 0x040fe200078efcff */
[C---:B------:R-:W-:Y:S01]  /*06f0*/  IMAD R158, R171.reuse, 0xf, RZ ;  /* 0x0000000fab9e7824 */ /* 0x040fe200078e02ff */
[----:B------:R-:W-:Y:S01]  /*0700*/  LOP3.LUT R12, R34, 0x34, RZ, 0xfc, !PT ;  /* 0x00000034220c7812 */ /* 0x000fe200078efcff */
[C---:B------:R-:W-:Y:S01]  /*0710*/  IMAD R159, R171.reuse, 0xe, RZ ;  /* 0x0000000eab9f7824 */ /* 0x040fe200078e02ff */
[----:B------:R-:W-:Y:S01]  /*0720*/  IABS R15, R9 ;  /* 0x00000009000f7213 */ /* 0x000fe20000000000 */
[----:B0-----:R-:W0:Y:S01]  /*0730*/  MUFU.RCP R5, R5 ;  /* 0x0000000500057308 */ /* 0x001e220000001000 */
[----:B------:R-:W-:Y:S01]  /*0740*/  IABS R17, R12 ;  /* 0x0000000c00117213 */ /* 0x000fe20000000000 */
[C---:B------:R-:W-:Y:S01]  /*0750*/  IMAD R160, R171.reuse, 0xd, RZ ;  /* 0x0000000daba07824 */ /* 0x040fe200078e02ff */
[----:B------:R-:W-:Y:S01]  /*0760*/  ISETP.GE.AND P1, PT, R8, RZ, PT ;  /* 0x000000ff0800720c */ /* 0x000fe20003f26270 */
[----:B------:R-:W-:Y:S01]  /*0770*/  IMAD R161, R171, 0xc, RZ ;  /* 0x0000000caba17824 */ /* 0x000fe200078e02ff */
[----:B------:R-:W-:Y:S01]  /*0780*/  ISETP.GE.AND P0, PT, R9, RZ, PT ;  /* 0x000000ff0900720c */ /* 0x000fe20003f06270 */
[C---:B------:R-:W-:Y:S01]  /*0790*/  IMAD R162, R171.reuse, 0xb, RZ ;  /* 0x0000000baba27824 */ /* 0x040fe200078e02ff */
[C---:B------:R-:W-:Y:S01]  /*07a0*/  LOP3.LUT R18, R34.reuse, 0x2c, RZ, 0xfc, !PT ;  /* 0x0000002c22127812 */ /* 0x040fe200078efcff */
[C---:B------:R-:W-:Y:S01]  /*07b0*/  IMAD R163, R171.reuse, 0xa, RZ ;  /* 0x0000000aaba37824 */ /* 0x040fe200078e02ff */
[----:B------:R-:W-:Y:S01]  /*07c0*/  LOP3.LUT R22, R34, 0x28, RZ, 0xfc, !PT ;  /* 0x0000002822167812 */ /* 0x000fe200078efcff */
[C---:B------:R-:W-:Y:S01]  /*07d0*/  IMAD R164, R171.reuse, 0x9, RZ ;  /* 0x00000009aba47824 */ /* 0x040fe200078e02ff */
[----:B------:R-:W-:Y:S01]  /*07e0*/  LOP3.LUT R10, R0, 0x40, RZ, 0xc0, !PT ;  /* 0x00000040000a7812 */ /* 0x000fe200078ec0ff */
[C---:B------:R-:W-:Y:S01]  /*07f0*/  IMAD.SHL.U32 R165, R171.reuse, 0x8, RZ ;  /* 0x00000008aba57824 */ /* 0x040fe200078e00ff */
[----:B------:R-:W-:Y:S01]  /*0800*/  ISETP.GE.AND P4, PT, R12, RZ, PT ;  /* 0x000000ff0c00720c */ /* 0x000fe20003f86270 */
[C---:B------:R-:W-:Y:S01]  /*0810*/  IMAD R166, R171.reuse, 0x7, RZ ;  /* 0x00000007aba67824 */ /* 0x040fe200078e02ff */
[C---:B------:R-:W-:Y:S01]  /*0820*/  LOP3.LUT R23, R34.reuse, 0x24, RZ, 0xfc, !PT ;  /* 0x0000002422177812 */ /* 0x040fe200078efcff */
[----:B------:R-:W-:Y:S01]  /*0830*/  IMAD R167, R171, 0x6, RZ ;  /* 0x00000006aba77824 */ /* 0x000fe200078e02ff */
[----:B0-----:R-:W-:Y:S01]  /*0840*/  IADD3 R6, R5, 0xffffffe, RZ ;  /* 0x0ffffffe05067810 */ /* 0x001fe20007ffe0ff */
[C---:B------:R-:W-:Y:S01]  /*0850*/  IMAD R168, R171.reuse, 0x5, RZ ;  /* 0x00000005aba87824 */ /* 0x040fe200078e02ff */
[----:B------:R-:W-:Y:S01]  /*0860*/  SHF.R.S32.HI R5, RZ, 0x1f, R182 ;  /* 0x0000001fff057819 */ /* 0x000fe200000114b6 */
[C---:B------:R-:W-:Y:S01]  /*0870*/  IMAD.SHL.U32 R169, R171.reuse, 0x4, RZ ;  /* 0x00000004aba97824 */ /* 0x040fe200078e00ff */
[----:B------:R0:W1:Y:S01]  /*0880*/  F2I.FTZ.U32.TRUNC.NTZ R7, R6 ;  /* 0x0000000600077305 */ /* 0x000062000021f000 */
[----:B------:R-:W-:Y:S01]  /*0890*/  IABS R19, R23 ;  /* 0x0000001700137213 */ /* 0x000fe20000000000 */
[----:B------:R-:W-:Y:S01]  /*08a0*/  IMAD R170, R171, 0x3, RZ ;  /* 0x00000003abaa7824 */ /* 0x000fe200078e02ff */
[----:B------:R-:W-:Y:S01]  /*08b0*/  LEA.HI R182, R5, R182, RZ, 0x5 ;  /* 0x000000b605b67211 */ /* 0x000fe200078f28ff */
[----:B------:R-:W-:Y:S01]  /*08c0*/  CS2R R120, SRZ ;  /* 0x0000000000787805 */ /* 0x000fe2000001ff00 */
[----:B------:R-:W-:Y:S01]  /*08d0*/  IABS R35, c[0x0][0x178] ;  /* 0x00005e0000237a13 */ /* 0x000fe20000000000 */
[----:B------:R-:W-:Y:S01]  /*08e0*/  CS2R R122, SRZ ;  /* 0x00000000007a7805 */ /* 0x000fe2000001ff00 */
[C---:B------:R-:W-:Y:S01]  /*08f0*/  LOP3.LUT R24, R34.reuse, 0x20, RZ, 0xfc, !PT ;  /* 0x0000002022187812 */ /* 0x040fe200078efcff */
[----:B------:R-:W-:Y:S01]  /*0900*/  CS2R R116, SRZ ;  /* 0x0000000000747805 */ /* 0x000fe2000001ff00 */
[----:B0-----:R-:W-:Y:S01]  /*0910*/  IMAD.MOV.U32 R6, RZ, RZ, RZ ;  /* 0x000000ffff067224 */ /* 0x001fe200078e00ff */
[----:B------:R-:W0:Y:S01]  /*0920*/  I2F.RP R20, R35 ;  /* 0x0000002300147306 */ /* 0x000e220000209400 */
[C---:B------:R-:W-:Y:S01]  /*0930*/  LOP3.LUT R36, R34.reuse, 0x18, RZ, 0xfc, !PT ;  /* 0x0000001822247812 */ /* 0x040fe200078efcff */
[----:B------:R-:W-:Y:S01]  /*0940*/  CS2R R118, SRZ ;  /* 0x0000000000767805 */ /* 0x000fe2000001ff00 */
[C---:B------:R-:W-:Y:S01]  /*0950*/  LOP3.LUT R38, R34.reuse, 0x10, RZ, 0xfc, !PT ;  /* 0x0000001022267812 */ /* 0x040fe200078efcff */
[----:B------:R-:W-:Y:S01]  /*0960*/  CS2R R112, SRZ ;  /* 0x0000000000707805 */ /* 0x000fe2000001ff00 */
[----:B------:R-:W-:Y:S01]  /*0970*/  IABS R21, R36 ;  /* 0x0000002400157213 */ /* 0x000fe20000000000 */
[--C-:B-1----:R-:W-:Y:S01]  /*0980*/  IMAD.MOV R11, RZ, RZ, -R7.reuse ;  /* 0x000000ffff0b7224 */ /* 0x102fe200078e0a07 */
[----:B------:R-:W-:Y:S01]  /*0990*/  LOP3.LUT R39, R34, 0xc, RZ, 0xfc, !PT ;  /* 0x0000000c22277812 */ /* 0x000fe200078efcff */
[----:B------:R-:W-:Y:S01]  /*09a0*/  CS2R R114, SRZ ;  /* 0x0000000000727805 */ /* 0x000fe2000001ff00 */
[----:B------:R-:W-:Y:S01]  /*09b0*/  IABS R33, R34 ;  /* 0x0000002200217213 */ /* 0x000fe20000000000 */
[----:B------:R-:W-:Y:S01]  /*09c0*/  IMAD R11, R11, R32, RZ ;  /* 0x000000200b0b7224 */ /* 0x000fe200078e02ff */
[----:B------:R-:W-:Y:S01]  /*09d0*/  IABS R25, R39 ;  /* 0x0000002700197213 */ /* 0x000fe20000000000 */
[----:B------:R-:W-:Y:S01]  /*09e0*/  CS2R R108, SRZ ;  /* 0x00000000006c7805 */ /* 0x000fe2000001ff00 */
[----:B------:R-:W-:Y:S01]  /*09f0*/  IABS R44, R4 ;  /* 0x00000004002c7213 */ /* 0x000fe20000000000 */
[----:B------:R-:W-:Y:S01]  /*0a00*/  IMAD.HI.U32 R6, R7, R11, R6 ;  /* 0x0000000b07067227 */ /* 0x000fe200078e0006 */
[----:B------:R-:W-:Y:S01]  /*0a10*/  LOP3.LUT R11, R27, 0x10, RZ, 0xc0, !PT ;  /* 0x000000101b0b7812 */ /* 0x000fe200078ec0ff */
[----:B0-----:R-:W0:Y:S01]  /*0a20*/  MUFU.RCP R20, R20 ;  /* 0x0000001400147308 */ /* 0x001e220000001000 */
[----:B------:R-:W-:Y:S01]  /*0a30*/  CS2R R110, SRZ ;  /* 0x00000000006e7805 */ /* 0x000fe2000001ff00 */
[----:B------:R-:W-:Y:S01]  /*0a40*/  CS2R R88, SRZ ;  /* 0x0000000000587805 */ /* 0x000fe2000001ff00 */
[----:B------:R-:W-:Y:S01]  /*0a50*/  LEA.HI R28, R10, R11, RZ, 0x1f ;  /* 0x0000000b0a1c7211 */ /* 0x000fe200078ff8ff */
[C---:B------:R-:W-:Y:S01]  /*0a60*/  IMAD.HI.U32 R7, R6.reuse, R15, RZ ;  /* 0x0000000f06077227 */ /* 0x040fe200078e00ff */
[----:B------:R-:W-:Y:S01]  /*0a70*/  CS2R R90, SRZ ;  /* 0x00000000005a7805 */ /* 0x000fe2000001ff00 */
[----:B------:R-:W-:Y:S01]  /*0a80*/  CS2R R84, SRZ ;  /* 0x0000000000547805 */ /* 0x000fe2000001ff00 */
[----:B------:R-:W-:Y:S01]  /*0a90*/  CS2R R86, SRZ ;  /* 0x0000000000567805 */ /* 0x000fe2000001ff00 */
[C---:B------:R-:W-:Y:S01]  /*0aa0*/  IMAD.HI.U32 R5, R6.reuse, R13, RZ ;  /* 0x0000000d06057227 */ /* 0x040fe200078e00ff */
[----:B------:R-:W-:Y:S01]  /*0ab0*/  CS2R R80, SRZ ;  /* 0x0000000000507805 */ /* 0x000fe2000001ff00 */
[----:B------:R-:W-:Y:S01]  /*0ac0*/  CS2R R82, SRZ ;  /* 0x0000000000527805 */ /* 0x000fe2000001ff00 */
[----:B------:R-:W-:Y:S01]  /*0ad0*/  CS2R R76, SRZ ;  /* 0x00000000004c7805 */ /* 0x000fe2000001ff00 */
[----:B------:R-:W-:Y:S01]  /*0ae0*/  IMAD.HI.U32 R8, R6, R17, RZ ;  /* 0x0000001106087227 */ /* 0x000fe200078e00ff */
[----:B------:R-:W-:Y:S01]  /*0af0*/  CS2R R78, SRZ ;  /* 0x00000000004e7805 */ /* 0x000fe2000001ff00 */
[----:B------:R-:W-:Y:S01]  /*0b00*/  CS2R R104, SRZ ;  /* 0x0000000000687805 */ /* 0x000fe2000001ff00 */
[----:B------:R-:W-:Y:S01]  /*0b10*/  CS2R R106, SRZ ;  /* 0x00000000006a7805 */ /* 0x000fe2000001ff00 */
[----:B------:R-:W-:Y:S01]  /*0b20*/  IMAD.MOV R7, RZ, RZ, -R7 ;  /* 0x000000ffff077224 */ /* 0x000fe200078e0a07 */
[----:B------:R-:W-:Y:S01]  /*0b30*/  CS2R R100, SRZ ;  /* 0x0000000000647805 */ /* 0x000fe2000001ff00 */
[----:B------:R-:W-:Y:S01]  /*0b40*/  IMAD.MOV R5, RZ, RZ, -R5 ;  /* 0x000000ffff057224 */ /* 0x000fe200078e0a05 */
[----:B------:R-:W-:Y:S01]  /*0b50*/  CS2R R102, SRZ ;  /* 0x0000000000667805 */ /* 0x000fe2000001ff00 */
[----:B------:R-:W-:Y:S01]  /*0b60*/  IMAD.MOV R9, RZ, RZ, -R8 ;  /* 0x000000ffff097224 */ /* 0x000fe200078e0a08 */
[----:B------:R-:W-:Y:S01]  /*0b70*/  LOP3.LUT R8, R34, 0x30, RZ, 0xfc, !PT ;  /* 0x0000003022087812 */ /* 0x000fe200078efcff */
[C---:B------:R-:W-:Y:S01]  /*0b80*/  IMAD R7, R32.reuse, R7, R15 ;  /* 0x0000000720077224 */ /* 0x040fe200078e020f */
[----:B------:R-:W-:Y:S01]  /*0b90*/  IABS R15, R18 ;  /* 0x00000012000f7213 */ /* 0x000fe20000000000 */
[C---:B------:R-:W-:Y:S01]  /*0ba0*/  IMAD R5, R32.reuse, R5, R13 ;  /* 0x0000000520057224 */ /* 0x040fe200078e020d */
[----:B------:R-:W-:Y:S01]  /*0bb0*/  IABS R13, R8 ;  /* 0x00000008000d7213 */ /* 0x000fe20000000000 */
[----:B------:R-:W-:Y:S01]  /*0bc0*/  IMAD R9, R32, R9, R17 ;  /* 0x0000000920097224 */ /* 0x000fe200078e0211 */
[----:B------:R-:W-:Y:S01]  /*0bd0*/  IABS R17, R22 ;  /* 0x0000001600117213 */ /* 0x000fe20000000000 */
[----:B------:R-:W-:Y:S01]  /*0be0*/  IMAD.HI.U32 R10, R6, R15, RZ ;  /* 0x0000000f060a7227 */ /* 0x000fe200078e00ff */
[----:B------:R-:W-:Y:S01]  /*0bf0*/  ISETP.GT.U32.AND P5, PT, R32, R7, PT ;  /* 0x000000072000720c */ /* 0x000fe20003fa4070 */
[----:B------:R-:W-:Y:S01]  /*0c00*/  CS2R R96, SRZ ;  /* 0x0000000000607805 */ /* 0x000fe2000001ff00 */
[----:B------:R-:W-:Y:S01]  /*0c10*/  ISETP.GE.AND P3, PT, R8, RZ, PT ;  /* 0x000000ff0800720c */ /* 0x000fe20003f66270 */
[----:B------:R-:W-:Y:S01]  /*0c20*/  IMAD.HI.U32 R8, R6, R13, RZ ;  /* 0x0000000d06087227 */ /* 0x000fe200078e00ff */
[C---:B------:R-:W-:Y:S01]  /*0c30*/  ISETP.GT.U32.AND P6, PT, R32.reuse, R9, PT ;  /* 0x000000092000720c */ /* 0x040fe20003fc4070 */
[----:B------:R-:W-:Y:S01]  /*0c40*/  CS2R R98, SRZ ;  /* 0x0000000000627805 */ /* 0x000fe2000001ff00 */
[----:B------:R-:W-:Y:S01]  /*0c50*/  ISETP.GT.U32.AND P2, PT, R32, R5, PT ;  /* 0x000000052000720c */ /* 0x000fe20003f44070 */
        /* <DEDUP_REMOVED lines=9> */
[----:B------:R-:W-:Y:S01]  /*0cf0*/  CS2R R70, SRZ ;  /* 0x0000000000467805 */ /* 0x000fe2000001ff00 */
[C---:B------:R-:W-:Y:S01]  /*0d00*/  IMAD R11, R32.reuse, R12, R13 ;  /* 0x0000000c200b7224 */ /* 0x040fe200078e020d */
[----:B------:R-:W-:Y:S01]  /*0d10*/  CS2R R64, SRZ ;  /* 0x0000000000407805 */ /* 0x000fe2000001ff00 */
[C---:B------:R-:W-:Y:S01]  /*0d20*/  IMAD R13, R32.reuse, R10, R15 ;  /* 0x0000000a200d7224 */ /* 0x040fe200078e020f */
[----:B------:R-:W-:Y:S01]  /*0d30*/  CS2R R66, SRZ ;  /* 0x0000000000427805 */ /* 0x000fe2000001ff00 */
[----:B------:R-:W-:Y:S01]  /*0d40*/  @!P5 IMAD.IADD R7, R7, 0x1, -R32 ;  /* 0x000000010707d824 */ /* 0x000fe200078e0a20 */
[----:B------:R-:W-:Y:S01]  /*0d50*/  SHF.R.S32.HI R182, RZ, 0x5, R182 ;  /* 0x00000005ffb67819 */ /* 0x000fe200000114b6 */
[--C-:B------:R-:W-:Y:S01]  /*0d60*/  @!P6 IMAD.IADD R9, R9, 0x1, -R32.reuse ;  /* 0x000000010909e824 */ /* 0x100fe200078e0a20 */
[C---:B------:R-:W-:Y:S01]  /*0d70*/  ISETP.GT.U32.AND P5, PT, R32.reuse, R13, PT ;  /* 0x0000000d2000720c */ /* 0x040fe20003fa4070 */
[----:B------:R-:W-:Y:S01]  /*0d80*/  @!P2 IMAD.IADD R5, R5, 0x1, -R32 ;  /* 0x000000010505a824 */ /* 0x000fe200078e0a20 */
[----:B------:R-:W-:Y:S01]  /*0d90*/  ISETP.GT.U32.AND P6, PT, R32, R7, PT ;  /* 0x000000072000720c */ /* 0x000fe20003fc4070 */
[----:B------:R-:W-:-:S03]  /*0da0*/  IMAD.HI.U32 R8, R6, R19, RZ ;  /* 0x0000001306087227 */ /* 0x000fc600078e00ff */
[C---:B------:R-:W-:Y:S01]  /*0db0*/  ISETP.GT.U32.AND P2, PT, R32.reuse, R5, PT ;  /* 0x000000052000720c */ /* 0x040fe20003f44070 */
[----:B------:R-:W-:Y:S02]  /*0dc0*/  IMAD.MOV R8, RZ, RZ, -R8 ;  /* 0x000000ffff087224 */ /* 0x000fe400078e0a08 */
[C---:B------:R-:W-:Y:S01]  /*0dd0*/  IMAD R14, R32.reuse, R14, R17 ;  /* 0x0000000e200e7224 */ /* 0x040fe200078e0211 */
[----:B------:R-:W-:Y:S01]  /*0de0*/  IABS R17, R24 ;  /* 0x0000001800117213 */ /* 0x000fe20000000000 */
[----:B------:R-:W-:Y:S01]  /*0df0*/  IMAD R15, R32, R8, R19 ;  /* 0x00000008200f7224 */ /* 0x000fe200078e0213 */
[----:B------:R-:W-:Y:S01]  /*0e00*/  IADD3 R8, R16, 0x1c, RZ ;  /* 0x0000001c10087810 */ /* 0x000fe20007ffe0ff */
[--C-:B------:R-:W-:Y:S01]  /*0e10*/  @!P5 IMAD.IADD R13, R13, 0x1, -R32.reuse ;  /* 0x000000010d0dd824 */ /* 0x100fe200078e0a20 */
[----:B------:R-:W-:Y:S01]  /*0e20*/  ISETP.GT.U32.AND P5, PT, R32, R9, PT ;  /* 0x000000092000720c */ /* 0x000fe20003fa4070 */
[----:B------:R-:W-:Y:S01]  /*0e30*/  @!P6 IMAD.IADD R7, R7, 0x1, -R32 ;  /* 0x000000010707e824 */ /* 0x000fe200078e0a20 */
[----:B------:R-:W-:Y:S01]  /*0e40*/  IABS R19, R8 ;  /* 0x0000000800137213 */ /* 0x000fe20000000000 */
[----:B------:R-:W-:Y:S01]  /*0e50*/  IMAD.HI.U32 R12, R6, R17, RZ ;  /* 0x00000011060c7227 */ /* 0x000fe200078e00ff */
[----:B------:R-:W-:-:S03]  /*0e60*/  ISETP.GT.U32.AND P6, PT, R32, R13, PT ;  /* 0x0000000d2000720c */ /* 0x000fc60003fc4070 */
[----:B------:R-:W-:Y:S02]  /*0e70*/  IMAD.MOV.U32 R10, RZ, RZ, R7 ;  /* 0x000000ffff0a7224 */ /* 0x000fe400078e0007 */
[----:B------:R-:W-:Y:S01]  /*0e80*/  @!P2 IMAD.IADD R5, R5, 0x1, -R32 ;  /* 0x000000010505a824 */ /* 0x000fe200078e0a20 */
[C---:B------:R-:W-:Y:S01]  /*0e90*/  ISETP.GT.U32.AND P2, PT, R32.reuse, R11, PT ;  /* 0x0000000b2000720c */ /* 0x040fe20003f44070 */
[----:B------:R-:W-:Y:S01]  /*0ea0*/  @!P0 IMAD.MOV R10, RZ, RZ, -R10 ;  /* 0x000000ffff0a8224 */ /* 0x000fe200078e0a0a */
[C---:B------:R-:W-:Y:S01]  /*0eb0*/  ISETP.GT.U32.AND P0, PT, R32.reuse, R14, PT ;  /* 0x0000000e2000720c */ /* 0x040fe20003f04070 */
[----:B------:R-:W-:Y:S01]  /*0ec0*/  @!P5 IMAD.IADD R9, R9, 0x1, -R32 ;  /* 0x000000010909d824 */ /* 0x000fe200078e0a20 */
[----:B------:R-:W-:Y:S01]  /*0ed0*/  ISETP.GT.U32.AND P5, PT, R32, R15, PT ;  /* 0x0000000f2000720c */ /* 0x000fe20003fa4070 */
[----:B------:R-:W-:Y:S02]  /*0ee0*/  IMAD.MOV R12, RZ, RZ, -R12 ;  /* 0x000000ffff0c7224 */ /* 0x000fe400078e0a0c */
[----:B------:R-:W-:-:S02]  /*0ef0*/  @!P6 IMAD.IADD R13, R13, 0x1, -R32 ;  /* 0x000000010d0de824 */ /* 0x000fc400078e0a20 */
[----:B------:R-:W-:Y:S02]  /*0f00*/  IMAD R16, R32, R12, R17 ;  /* 0x0000000c20107224 */ /* 0x000fe400078e0211 */
[----:B------:R-:W-:-:S03]  /*0f10*/  IMAD.HI.U32 R7, R6, R21, RZ ;  /* 0x0000001506077227 */ /* 0x000fc600078e00ff */
[----:B------:R-:W-:Y:S01]  /*0f20*/  ISETP.GT.U32.AND P6, PT, R32, R16, PT ;  /* 0x000000102000720c */ /* 0x000fe20003fc4070 */
[--C-:B------:R-:W-:Y:S01]  /*0f30*/  @!P2 IMAD.IADD R11, R11, 0x1, -R32.reuse ;  /* 0x000000010b0ba824 */ /* 0x100fe200078e0a20 */
[----:B------:R-:W-:Y:S01]  /*0f40*/  ISETP.GE.AND P2, PT, R8, RZ, PT ;  /* 0x000000ff0800720c */ /* 0x000fe20003f46270 */
[----:B------:R-:W-:Y:S01]  /*0f50*/  @!P0 IMAD.IADD R14, R14, 0x1, -R32 ;  /* 0x000000010e0e8824 */ /* 0x000fe200078e0a20 */
[----:B------:R-:W-:Y:S01]  /*0f60*/  ISETP.GE.AND P0, PT, R22, RZ, PT ;  /* 0x000000ff1600720c */ /* 0x000fe20003f06270 */
[----:B------:R-:W-:Y:S02]  /*0f70*/  IMAD.MOV.U32 R8, RZ, RZ, R5 ;  /* 0x000000ffff087224 */ /* 0x000fe400078e0005 */
[----:B------:R-:W-:-:S04]  /*0f80*/  IMAD.HI.U32 R5, R6, R19, RZ ;  /* 0x0000001306057227 */ /* 0x000fc800078e00ff */
[----:B------:R-:W-:Y:S01]  /*0f90*/  @!P5 IMAD.IADD R15, R15, 0x1, -R32 ;  /* 0x000000010f0fd824 */ /* 0x000fe200078e0a20 */
[C---:B------:R-:W-:Y:S01]  /*0fa0*/  ISETP.GT.U32.AND P5, PT, R32.reuse, R14, PT ;  /* 0x0000000e2000720c */ /* 0x040fe20003fa4070 */
[----:B------:R-:W-:Y:S01]  /*0fb0*/  @!P1 IMAD.MOV R8, RZ, RZ, -R8 ;  /* 0x000000ffff089224 */ /* 0x000fe200078e0a08 */
[C---:B------:R-:W-:Y:S01]  /*0fc0*/  ISETP.GT.U32.AND P1, PT, R32.reuse, R11, PT ;  /* 0x0000000b2000720c */ /* 0x040fe20003f24070 */
[----:B------:R-:W-:Y:S02]  /*0fd0*/  IMAD.MOV R5, RZ, RZ, -R5 ;  /* 0x000000ffff057224 */ /* 0x000fe400078e0a05 */
[----:B------:R-:W-:Y:S02]  /*0fe0*/  IMAD.MOV.U32 R12, RZ, RZ, R9 ;  /* 0x000000ffff0c7224 */ /* 0x000fe400078e0009 */
[----:B------:R-:W-:Y:S01]  /*0ff0*/  IMAD R17, R32, R5, R19 ;  /* 0x0000000520117224 */ /* 0x000fe200078e0213 */
[----:B------:R-:W-:Y:S01]  /*1000*/  LOP3.LUT R19, R34, 0x14, RZ, 0xfc, !PT ;  /* 0x0000001422137812 */ /* 0x000fe200078efcff */
[----:B------:R-:W-:-:S02]  /*1010*/  IMAD.MOV R7, RZ, RZ, -R7 ;  /* 0x000000ffff077224 */ /* 0x000fc400078e0a07 */
[--C-:B------:R-:W-:Y:S01]  /*1020*/  @!P6 IMAD.IADD R16, R16, 0x1, -R32.reuse ;  /* 0x000000011010e824 */ /* 0x100fe200078e0a20 */
[----:B------:R-:W-:Y:S01]  /*1030*/  IABS R9, R19 ;  /* 0x0000001300097213 */ /* 0x000fe20000000000 */
[--C-:B------:R-:W-:Y:S01]  /*1040*/  @!P5 IMAD.IADD R14, R14, 0x1, -R32.reuse ;  /* 0x000000010e0ed824 */ /* 0x100fe200078e0a20 */
[----:B------:R-:W-:Y:S01]  /*1050*/  ISETP.GT.U32.AND P5, PT, R32, R17, PT ;  /* 0x000000112000720c */ /* 0x000fe20003fa4070 */
[----:B------:R-:W-:Y:S01]  /*1060*/  @!P1 IMAD.IADD R11, R11, 0x1, -R32 ;  /* 0x000000010b0b9824 */ /* 0x000fe200078e0a20 */
[----:B------:R-:W-:Y:S01]  /*1070*/  ISETP.GE.AND P1, PT, R18, RZ, PT ;  /* 0x000000ff1200720c */ /* 0x000fe20003f26270 */
[----:B------:R-:W-:Y:S01]  /*1080*/  IMAD.HI.U32 R5, R6, R9, RZ ;  /* 0x0000000906057227 */ /* 0x000fe200078e00ff */
[----:B------:R-:W-:-:S03]  /*1090*/  ISETP.GT.U32.AND P6, PT, R32, R15, PT ;  /* 0x0000000f2000720c */ /* 0x000fc60003fc4070 */
[----:B------:R-:W-:Y:S01]  /*10a0*/  IMAD R18, R32, R7, R21 ;  /* 0x0000000720127224 */ /* 0x000fe200078e0215 */
[----:B0-----:R-:W-:Y:S01]  /*10b0*/  IADD3 R7, R20, 0xffffffe, RZ ;  /* 0x0ffffffe14077810 */ /* 0x001fe20007ffe0ff */
[----:B------:R-:W-:Y:S01]  /*10c0*/  IMAD.MOV R20, RZ, RZ, -R5 ;  /* 0x000000ffff147224 */ /* 0x000fe200078e0a05 */
[----:B------:R-:W-:Y:S01]  /*10d0*/  IABS R21, R38 ;  /* 0x0000002600157213 */ /* 0x000fe20000000000 */
[----:B------:R-:W-:Y:S01]  /*10e0*/  @!P4 IMAD.MOV R12, RZ, RZ, -R12 ;  /* 0x000000ffff0cc224 */ /* 0x000fe200078e0a0c */
[C---:B------:R-:W-:Y:S01]  /*10f0*/  ISETP.GT.U32.AND P4, PT, R32.reuse, R16, PT ;  /* 0x000000102000720c */ /* 0x040fe20003f84070 */
[----:B------:R-:W-:Y:S01]  /*1100*/  IMAD R9, R32, R20, R9 ;  /* 0x0000001420097224 */ /* 0x000fe200078e0209 */
[----:B------:R-:W0:Y:S01]  /*1110*/  F2I.FTZ.U32.TRUNC.NTZ R7, R7 ;  /* 0x0000000700077305 */ /* 0x000e22000021f000 */
[----:B------:R-:W-:Y:S02]  /*1120*/  @!P5 IMAD.IADD R17, R17, 0x1, -R32 ;  /* 0x000000011111d824 */ /* 0x000fe400078e0a20 */
[----:B------:R-:W-:Y:S01]  /*1130*/  IMAD.HI.U32 R5, R6, R21, RZ ;  /* 0x0000001506057227 */ /* 0x000fe200078e00ff */
[----:B------:R-:W-:-:S03]  /*1140*/  ISETP.GT.U32.AND P5, PT, R32, R9, PT ;  /* 0x000000092000720c */ /* 0x000fc60003fa4070 */
[----:B------:R-:W-:Y:S02]  /*1150*/  IMAD.MOV R5, RZ, RZ, -R5 ;  /* 0x000000ffff057224 */ /* 0x000fe400078e0a05 */
[----:B------:R-:W-:Y:S01]  /*1160*/  @!P6 IMAD.IADD R15, R15, 0x1, -R32 ;  /* 0x000000010f0fe824 */ /* 0x000fe200078e0a20 */
[----:B------:R-:W-:Y:S01]  /*1170*/  ISETP.GT.U32.AND P6, PT, R32, R18, PT ;  /* 0x000000122000720c */ /* 0x000fe20003fc4070 */
[----:B------:R-:W-:-:S04]  /*1180*/  IMAD.HI.U32 R20, R6, R25, RZ ;  /* 0x0000001906147227 */ /* 0x000fc800078e00ff */
[----:B------:R-:W-:Y:S02]  /*1190*/  IMAD R21, R32, R5, R21 ;  /* 0x0000000520157224 */ /* 0x000fe400078e0215 */
[----:B------:R-:W-:Y:S01]  /*11a0*/  IMAD.MOV R22, RZ, RZ, -R20 ;  /* 0x000000ffff167224 */ /* 0x000fe200078e0a14 */
[----:B------:R-:W-:Y:S01]  /*11b0*/  LOP3.LUT R20, R34, 0x4, RZ, 0xfc, !PT ;  /* 0x0000000422147812 */ /* 0x000fe200078efcff */
[--C-:B------:R-:W-:Y:S01]  /*11c0*/  @!P5 IMAD.IADD R9, R9, 0x1, -R32.reuse ;  /* 0x000000010909d824 */ /* 0x100fe200078e0a20 */
[----:B------:R-:W-:Y:S01]  /*11d0*/  ISETP.GT.U32.AND P5, PT, R32, R21, PT ;  /* 0x000000152000720c */ /* 0x000fe20003fa4070 */
[--C-:B------:R-:W-:Y:S01]  /*11e0*/  @!P4 IMAD.IADD R16, R16, 0x1, -R32.reuse ;  /* 0x000000011010c824 */ /* 0x100fe200078e0a20 */
[----:B------:R-:W-:Y:S01]  /*11f0*/  ISETP.GE.AND P4, PT, R23, RZ, PT ;  /* 0x000000ff1700720c */ /* 0x000fe20003f86270 */
[----:B------:R-:W-:Y:S01]  /*1200*/  @!P6 IMAD.IADD R18, R18, 0x1, -R32 ;  /* 0x000000011212e824 */ /* 0x000fe200078e0a20 */
[----:B------:R-:W-:Y:S01]  /*1210*/  IABS R31, R20 ;  /* 0x00000014001f7213 */ /* 0x000fe20000000000 */
[----:B0-----:R-:W-:Y:S01]  /*1220*/  IMAD.MOV R26, RZ, RZ, -R7 ;  /* 0x000000ffff1a7224 */ /* 0x001fe200078e0a07 */
[----:B------:R-:W-:Y:S01]  /*1230*/  LOP3.LUT R23, R34, 0x8, RZ, 0xfc, !PT ;  /* 0x0000000822177812 */ /* 0x000fe200078efcff */
[----:B------:R-:W-:Y:S01]  /*1240*/  @!P3 IMAD.MOV R11, RZ, RZ, -R11 ;  /* 0x000000ffff0bb224 */ /* 0x000fe200078e0a0b */
[----:B------:R-:W-:Y:S01]  /*1250*/  ISETP.GE.AND P6, PT, R24, RZ, PT ;  /* 0x000000ff1800720c */ /* 0x000fe20003fc6270 */
[----:B------:R-:W-:Y:S01]  /*1260*/  IMAD R22, R32, R22, R25 ;  /* 0x0000001620167224 */ /* 0x000fe200078e0219 */
[----:B------:R-:W-:Y:S01]  /*1270*/  IABS R29, R23 ;  /* 0x00000017001d7213 */ /* 0x000fe20000000000 */
[----:B------:R-:W-:Y:S01]  /*1280*/  IMAD.HI.U32 R24, R6, R31, RZ ;  /* 0x0000001f06187227 */ /* 0x000fe200078e00ff */
[----:B------:R-:W-:-:S03]  /*1290*/  ISETP.GT.U32.AND P3, PT, R32, R17, PT ;  /* 0x000000112000720c */ /* 0x000fc60003f64070 */
[----:B------:R-:W-:Y:S01]  /*12a0*/  @!P0 IMAD.MOV R14, RZ, RZ, -R14 ;  /* 0x000000ffff0e8224 */ /* 0x000fe200078e0a0e */
[----:B------:R-:W-:Y:S01]  /*12b0*/  ISETP.GT.U32.AND P0, PT, R32, R9, PT ;  /* 0x000000092000720c */ /* 0x000fe20003f04070 */
[----:B------:R-:W-:-:S04]  /*12c0*/  IMAD.HI.U32 R25, R6, R33, RZ ;  /* 0x0000002106197227 */ /* 0x000fc800078e00ff */
[----:B------:R-:W-:Y:S02]  /*12d0*/  IMAD R37, R26, R35, RZ ;  /* 0x000000231a257224 */ /* 0x000fe400078e02ff */
[----:B------:R-:W-:Y:S01]  /*12e0*/  @!P1 IMAD.MOV R13, RZ, RZ, -R13 ;  /* 0x000000ffff0d9224 */ /* 0x000fe200078e0a0d */
[----:B------:R-:W-:Y:S01]  /*12f0*/  ISETP.GT.U32.AND P1, PT, R32, R18, PT ;  /* 0x000000122000720c */ /* 0x000fe20003f24070 */
[----:B------:R-:W-:Y:S02]  /*1300*/  IMAD.MOV R26, RZ, RZ, -R24 ;  /* 0x000000ffff1a7224 */ /* 0x000fe400078e0a18 */
[----:B------:R-:W-:-:S04]  /*1310*/  IMAD.HI.U32 R5, R6, R29, RZ ;  /* 0x0000001d06057227 */ /* 0x000fc800078e00ff */
[----:B------:R-:W-:Y:S02]  /*1320*/  IMAD.MOV R30, RZ, RZ, -R25 ;  /* 0x000000ffff1e7224 */ /* 0x000fe400078e0a19 */
[----:B------:R-:W-:Y:S01]  /*1330*/  @!P5 IMAD.IADD R21, R21, 0x1, -R32 ;  /* 0x000000011515d824 */ /* 0x000fe200078e0a20 */
[C---:B------:R-:W-:Y:S01]  /*1340*/  ISETP.GT.U32.AND P5, PT, R32.reuse, R22, PT ;  /* 0x000000162000720c */ /* 0x040fe20003fa4070 */
[C---:B------:R-:W-:Y:S02]  /*1350*/  IMAD R25, R32.reuse, R26, R31 ;  /* 0x0000001a20197224 */ /* 0x040fe400078e021f */
[----:B------:R-:W-:Y:S02]  /*1360*/  IMAD.MOV R5, RZ, RZ, -R5 ;  /* 0x000000ffff057224 */ /* 0x000fe400078e0a05 */
[C---:B------:R-:W-:Y:S02]  /*1370*/  IMAD R26, R32.reuse, R30, R33 ;  /* 0x0000001e201a7224 */ /* 0x040fe400078e0221 */
[C---:B------:R-:W-:Y:S01]  /*1380*/  IMAD R24, R32.reuse, R5, R29 ;  /* 0x0000000520187224 */ /* 0x040fe200078e021d */
[----:B------:R-:W-:Y:S01]  /*1390*/  SHF.R.S32.HI R29, RZ, 0x6, R0 ;  /* 0x00000006ff1d7819 */ /* 0x000fe20000011400 */
[--C-:B------:R-:W-:Y:S01]  /*13a0*/  @!P3 IMAD.IADD R17, R17, 0x1, -R32.reuse ;  /* 0x000000011111b824 */ /* 0x100fe200078e0a20 */
[C---:B------:R-:W-:Y:S01]  /*13b0*/  ISETP.GT.U32.AND P3, PT, R32.reuse, R26, PT ;  /* 0x0000001a2000720c */ /* 0x040fe20003f64070 */
[----:B------:R-:W-:Y:S01]  /*13c0*/  @!P0 IMAD.IADD R9, R9, 0x1, -R32 ;  /* 0x0000000109098824 */ /* 0x000fe200078e0a20 */
[----:B------:R-:W-:Y:S01]  /*13d0*/  ISETP.GT.U32.AND P0, PT, R32, R25, PT ;  /* 0x000000192000720c */ /* 0x000fe20003f04070 */
[----:B------:R-:W-:-:S02]  /*13e0*/  IMAD.MOV.U32 R6, RZ, RZ, RZ ;  /* 0x000000ffff067224 */ /* 0x000fc400078e00ff */
[----:B------:R-:W-:Y:S01]  /*13f0*/  @!P1 IMAD.IADD R18, R18, 0x1, -R32 ;  /* 0x0000000112129824 */ /* 0x000fe200078e0a20 */
[----:B------:R-:W-:Y:S01]  /*1400*/  ISETP.GT.U32.AND P1, PT, R32, R24, PT ;  /* 0x000000182000720c */ /* 0x000fe20003f24070 */
[----:B------:R-:W-:Y:S01]  /*1410*/  IMAD.HI.U32 R6, R7, R37, R6 ;  /* 0x0000002507067227 */ /* 0x000fe200078e0006 */
[----:B------:R-:W-:-:S03]  /*1420*/  LOP3.LUT R7, R0, 0x7, RZ, 0xc0, !PT ;  /* 0x0000000700077812 */ /* 0x000fc600078ec0ff */
[----:B------:R-:W-:Y:S02]  /*1430*/  @!P5 IMAD.IADD R22, R22, 0x1, -R32 ;  /* 0x000000011616d824 */ /* 0x000fe400078e0a20 */
[----:B------:R-:W-:-:S03]  /*1440*/  IMAD.HI.U32 R6, R6, R44, RZ ;  /* 0x0000002c06067227 */ /* 0x000fc600078e00ff */
[----:B------:R-:W-:Y:S01]  /*1450*/  ISETP.GT.U32.AND P5, PT, R32, R22, PT ;  /* 0x000000162000720c */ /* 0x000fe20003fa4070 */
[--C-:B------:R-:W-:Y:S01]  /*1460*/  @!P3 IMAD.IADD R26, R26, 0x1, -R32.reuse ;  /* 0x000000011a1ab824 */ /* 0x100fe200078e0a20 */
[----:B------:R-:W-:Y:S01]  /*1470*/  ISETP.GE.AND P3, PT, R36, RZ, PT ;  /* 0x000000ff2400720c */ /* 0x000fe20003f66270 */
[----:B------:R-:W-:Y:S02]  /*1480*/  @!P0 IMAD.IADD R25, R25, 0x1, -R32 ;  /* 0x0000000119198824 */ /* 0x000fe400078e0a20 */
[----:B------:R-:W-:Y:S02]  /*1490*/  IMAD.MOV R6, RZ, RZ, -R6 ;  /* 0x000000ffff067224 */ /* 0x000fe400078e0a06 */
[----:B------:R-:W-:Y:S01]  /*14a0*/  @!P1 IMAD.IADD R24, R24, 0x1, -R32 ;  /* 0x0000000118189824 */ /* 0x000fe200078e0a20 */
[C---:B------:R-:W-:Y:S01]  /*14b0*/  ISETP.GT.U32.AND P1, PT, R32.reuse, R26, PT ;  /* 0x0000001a2000720c */ /* 0x040fe20003f24070 */
[C---:B------:R-:W-:Y:S01]  /*14c0*/  IMAD R44, R35.reuse, R6, R44 ;  /* 0x00000006232c7224 */ /* 0x040fe200078e022c */
[C---:B------:R-:W-:Y:S01]  /*14d0*/  ISETP.GT.U32.AND P0, PT, R32.reuse, R25, PT ;  /* 0x000000192000720c */ /* 0x040fe20003f04070 */
[----:B------:R-:W-:Y:S01]  /*14e0*/  @!P4 IMAD.MOV R15, RZ, RZ, -R15 ;  /* 0x000000ffff0fc224 */ /* 0x000fe200078e0a0f */
[----:B------:R-:W-:Y:S01]  /*14f0*/  ISETP.GT.U32.AND P4, PT, R32, R21, PT ;  /* 0x000000152000720c */ /* 0x000fe20003f84070 */
[----:B------:R-:W-:Y:S01]  /*1500*/  @!P5 IMAD.IADD R22, R22, 0x1, -R32 ;  /* 0x000000011616d824 */ /* 0x000fe200078e0a20 */
[----:B------:R-:W-:Y:S01]  /*1510*/  ISETP.GT.U32.AND P5, PT, R35, R44, PT ;  /* 0x0000002c2300720c */ /* 0x000fe20003fa4070 */
[----:B------:R-:W-:Y:S01]  /*1520*/  @!P6 IMAD.MOV R16, RZ, RZ, -R16 ;  /* 0x000000ffff10e224 */ /* 0x000fe200078e0a10 */
[----:B------:R-:W-:Y:S01]  /*1530*/  ISETP.GT.U32.AND P6, PT, R32, R24, PT ;  /* 0x000000182000720c */ /* 0x000fe20003fc4070 */
[----:B------:R-:W-:Y:S01]  /*1540*/  @!P2 IMAD.MOV R17, RZ, RZ, -R17 ;  /* 0x000000ffff11a224 */ /* 0x000fe200078e0a11 */
[----:B------:R-:W-:Y:S01]  /*1550*/  ISETP.GE.AND P2, PT, R19, RZ, PT ;  /* 0x000000ff1300720c */ /* 0x000fe20003f46270 */
[----:B------:R-:W-:-:S02]  /*1560*/  IMAD.SHL.U32 R5, R0, 0x8, RZ ;  /* 0x0000000800057824 */ /* 0x000fc400078e00ff */
[--C-:B------:R-:W-:Y:S01]  /*1570*/  @!P1 IMAD.IADD R26, R26, 0x1, -R32.reuse ;  /* 0x000000011a1a9824 */ /* 0x100fe200078e0a20 */
[----:B------:R-:W-:Y:S01]  /*1580*/  ISETP.GE.AND P1, PT, R39, RZ, PT ;  /* 0x000000ff2700720c */ /* 0x000fe20003f26270 */
[--C-:B------:R-:W-:Y:S01]  /*1590*/  @!P0 IMAD.IADD R25, R25, 0x1, -R32.reuse ;  /* 0x0000000119198824 */ /* 0x100fe200078e0a20 */
[----:B------:R-:W-:Y:S01]  /*15a0*/  ISETP.GE.AND P0, PT, R20, RZ, PT ;  /* 0x000000ff1400720c */ /* 0x000fe20003f06270 */
[----:B------:R-:W-:Y:S01]  /*15b0*/  @!P4 IMAD.IADD R21, R21, 0x1, -R32 ;  /* 0x000000011515c824 */ /* 0x000fe200078e0a20 */
[----:B------:R-:W-:Y:S01]  /*15c0*/  LOP3.LUT R30, R5, 0x30, RZ, 0xc0, !PT ;  /* 0x00000030051e7812 */ /* 0x000fe200078ec0ff */
[----:B------:R-:W-:Y:S01]  /*15d0*/  @!P5 IMAD.IADD R44, R44, 0x1, -R35 ;  /* 0x000000012c2cd824 */ /* 0x000fe200078e0a23 */
[----:B------:R-:W-:Y:S01]  /*15e0*/  SGXT R5, R29, 0x1 ;  /* 0x000000011d05781a */ /* 0x000fe20000000200 */
[----:B------:R-:W-:Y:S01]  /*15f0*/  @!P3 IMAD.MOV R18, RZ, RZ, -R18 ;  /* 0x000000ffff12b224 */ /* 0x000fe200078e0a12 */
[----:B------:R-:W-:Y:S01]  /*1600*/  ISETP.GE.AND P4, PT, R34, RZ, PT ;  /* 0x000000ff2200720c */ /* 0x000fe20003f86270 */
[----:B------:R-:W-:Y:S01]  /*1610*/  @!P6 IMAD.IADD R24, R24, 0x1, -R32 ;  /* 0x000000011818e824 */ /* 0x000fe200078e0a20 */
[----:B------:R-:W-:Y:S01]  /*1620*/  ISETP.GT.U32.AND P5, PT, R35, R44, PT ;  /* 0x0000002c2300720c */ /* 0x000fe20003fa4070 */
[----:B------:R-:W-:Y:S01]  /*1630*/  IMAD.MOV.U32 R20, RZ, RZ, R9 ;  /* 0x000000ffff147224 */ /* 0x000fe200078e0009 */
[----:B------:R-:W-:Y:S01]  /*1640*/  ISETP.GE.AND P3, PT, R38, RZ, PT ;  /* 0x000000ff2600720c */ /* 0x000fe20003f66270 */
[----:B------:R-:W-:Y:S01]  /*1650*/  @!P1 IMAD.MOV R22, RZ, RZ, -R22 ;  /* 0x000000ffff169224 */ /* 0x000fe200078e0a16 */
[----:B------:R-:W-:Y:S01]  /*1660*/  ISETP.GE.AND P1, PT, R4, RZ, PT ;  /* 0x000000ff0400720c */ /* 0x000fe20003f26270 */
[----:B------:R-:W-:Y:S01]  /*1670*/  @!P0 IMAD.MOV R25, RZ, RZ, -R25 ;  /* 0x000000ffff198224 */ /* 0x000fe200078e0a19 */
[----:B------:R-:W-:Y:S01]  /*1680*/  ISETP.NE.AND P0, PT, RZ, c[0x0][0x178], PT ;  /* 0x00005e00ff007a0c */ /* 0x000fe20003f05270 */
[----:B------:R-:W-:Y:S01]  /*1690*/  IMAD R30, R7, 0x40, R30 ;  /* 0x00000040071e7824 */ /* 0x000fe200078e021e */
[----:B------:R-:W-:Y:S01]  /*16a0*/  ISETP.GE.AND P6, PT, R23, RZ, PT ;  /* 0x000000ff1700720c */ /* 0x000fe20003fc6270 */
[----:B------:R-:W-:Y:S01]  /*16b0*/  IMAD R7, R7, 0x110, RZ ;  /* 0x0000011007077824 */ /* 0x000fe200078e02ff */
[----:B------:R-:W-:Y:S01]  /*16c0*/  LOP3.LUT R6, R5, 0x90, RZ, 0xc0, !PT ;  /* 0x0000009005067812 */ /* 0x000fe200078ec0ff */
[----:B------:R-:W-:Y:S01]  /*16d0*/  IMAD.SHL.U32 R19, R0, 0x10, RZ ;  /* 0x0000001000137824 */ /* 0x000fe200078e00ff */
[----:B------:R-:W-:Y:S01]  /*16e0*/  LOP3.LUT R9, RZ, c[0x0][0x17c], RZ, 0x33, !PT ;  /* 0x00005f00ff097a12 */ /* 0x000fe200078e33ff */
[----:B------:R-:W-:Y:S01]  /*16f0*/  @!P5 IMAD.IADD R44, R44, 0x1, -R35 ;  /* 0x000000012c2cd824 */ /* 0x000fe200078e0a23 */
[--C-:B------:R-:W-:Y:S01]  /*1700*/  LOP3.LUT R5, R6, 0x7e, R27.reuse, 0x78, !PT ;  /* 0x0000007e06057812 */ /* 0x100fe200078e781b */
[----:B------:R-:W-:Y:S01]  /*1710*/  @!P2 IMAD.MOV R20, RZ, RZ, -R20 ;  /* 0x000000ffff14a224 */ /* 0x000fe200078e0a14 */
[----:B------:R-:W-:Y:S01]  /*1720*/  ISETP.NE.AND P2, PT, RZ, c[0x0][0x17c], PT ;  /* 0x00005f00ff007a0c */ /* 0x000fe20003f45270 */
[----:B------:R-:W-:Y:S01]  /*1730*/  IMAD.SHL.U32 R6, R0, 0x80, RZ ;  /* 0x0000008000067824 */ /* 0x000fe200078e00ff */
[----:B------:R-:W-:Y:S01]  /*1740*/  LOP3.LUT R7, R7, R28, RZ, 0x3c, !PT ;  /* 0x0000001c07077212 */ /* 0x000fe200078e3cff */
[----:B------:R-:W-:Y:S01]  /*1750*/  @!P1 IMAD.MOV R44, RZ, RZ, -R44 ;  /* 0x000000ffff2c9224 */ /* 0x000fe200078e0a2c */
[----:B------:R-:W-:Y:S01]  /*1760*/  LOP3.LUT R30, R30, 0x30, R27, 0x78, !PT ;  /* 0x000000301e1e7812 */ /* 0x000fe200078e781b */
[----:B------:R-:W-:Y:S01]  /*1770*/  @!P3 IMAD.MOV R21, RZ, RZ, -R21 ;  /* 0x000000ffff15b224 */ /* 0x000fe200078e0a15 */
[----:B------:R-:W-:Y:S01]  /*1780*/  LOP3.LUT R19, R19, 0x200, RZ, 0xc0, !PT ;  /* 0x0000020013137812 */ /* 0x000fe200078ec0ff */
[----:B------:R-:W-:Y:S01]  /*1790*/  @!P4 IMAD.MOV R26, RZ, RZ, -R26 ;  /* 0x000000ffff1ac224 */ /* 0x000fe200078e0a1a */
[C---:B------:R-:W-:Y:S01]  /*17a0*/  SEL R28, R9.reuse, R8, !P2 ;  /* 0x00000008091c7207 */ /* 0x040fe20005000000 */
[----:B------:R-:W-:Y:S01]  /*17b0*/  @!P6 IMAD.MOV R24, RZ, RZ, -R24 ;  /* 0x000000ffff18e224 */ /* 0x000fe200078e0a18 */
[----:B------:R-:W-:Y:S01]  /*17c0*/  SEL R29, R9, R10, !P2 ;  /* 0x0000000a091d7207 */ /* 0x000fe20005000000 */
[----:B------:R-:W-:Y:S01]  /*17d0*/  IMAD.MOV.U32 R10, RZ, RZ, c[0x0][0x18c] ;  /* 0x00006300ff0a7624 */ /* 0x000fe200078e00ff */
[----:B------:R-:W-:Y:S01]  /*17e0*/  @!P0 LOP3.LUT R44, RZ, c[0x0][0x178], RZ, 0x33, !PT ;  /* 0x00005e00ff2c8a12 */ /* 0x000fe200078e33ff */
[----:B------:R-:W-:Y:S01]  /*17f0*/  IMAD R28, R28, c[0x0][0x190], RZ ;  /* 0x000064001c1c7a24 */ /* 0x000fe200078e02ff */
[----:B------:R-:W-:Y:S01]  /*1800*/  LOP3.LUT R6, R7, 0x800, R6, 0xf8, !PT ;  /* 0x0000080007067812 */ /* 0x000fe200078ef806 */
[----:B------:R-:W-:Y:S01]  /*1810*/  IMAD.IADD R7, R19, 0x1, R30 ;  /* 0x0000000113077824 */ /* 0x000fe200078e021e */
[----:B------:R-:W-:Y:S01]  /*1820*/  SEL R30, R9, R12, !P2 ;  /* 0x0000000c091e7207 */ /* 0x000fe20005000000 */
[----:B------:R-:W-:Y:S01]  /*1830*/  IMAD R29, R29, c[0x0][0x190], RZ ;  /* 0x000064001d1d7a24 */ /* 0x000fe200078e02ff */
[C---:B------:R-:W-:Y:S01]  /*1840*/  SEL R31, R9.reuse, R11, !P2 ;  /* 0x0000000b091f7207 */ /* 0x040fe20005000000 */
[----:B------:R-:W-:Y:S01]  /*1850*/  IMAD R44, R44, c[0x0][0x184], RZ ;  /* 0x000061002c2c7a24 */ /* 0x000fe200078e02ff */
[C---:B------:R-:W-:Y:S01]  /*1860*/  SEL R32, R9.reuse, R13, !P2 ;  /* 0x0000000d09207207 */ /* 0x040fe20005000000 */
[----:B------:R-:W-:Y:S01]  /*1870*/  IMAD R30, R30, c[0x0][0x190], RZ ;  /* 0x000064001e1e7a24 */ /* 0x000fe200078e02ff */
[----:B------:R-:W-:Y:S01]  /*1880*/  SEL R33, R9, R14, !P2 ;  /* 0x0000000e09217207 */ /* 0x000fe20005000000 */
        /* <DEDUP_REMOVED lines=21> */
[----:B------:R-:W-:Y:S01]  /*19e0*/  LEA R194, P2, R44, c[0x0][0x160], 0x1 ;  /* 0x000058002cc27a11 */ /* 0x000fe200078408ff */
[----:B------:R-:W-:Y:S01]  /*19f0*/  IMAD R42, R42, c[0x0][0x190], RZ ;  /* 0x000064002a2a7a24 */ /* 0x000fe200078e02ff */
[----:B------:R-:W-:Y:S01]  /*1a00*/  LEA R192, P3, R28, c[0x0][0x168], 0x1 ;  /* 0x00005a001cc07a11 */ /* 0x000fe200078608ff */
[----:B------:R-:W-:Y:S01]  /*1a10*/  IMAD R43, R43, c[0x0][0x190], RZ ;  /* 0x000064002b2b7a24 */ /* 0x000fe200078e02ff */
[----:B------:R-:W-:Y:S01]  /*1a20*/  LEA R190, P4, R29, c[0x0][0x168], 0x1 ;  /* 0x00005a001dbe7a11 */ /* 0x000fe200078808ff */
[----:B------:R-:W-:Y:S01]  /*1a30*/  IMAD.SHL.U32 R9, R2, 0x2, RZ ;  /* 0x0000000202097824 */ /* 0x000fe200078e00ff */
[----:B------:R-:W-:Y:S01]  /*1a40*/  LEA.HI.X.SX32 R195, R44, c[0x0][0x164], 0x1, P2 ;  /* 0x000059002cc37a11 */ /* 0x000fe200010f0eff */
[C---:B------:R-:W-:Y:S01]  /*1a50*/  IMAD.SHL.U32 R11, R171.reuse, 0x20, RZ ;  /* 0x00000020ab0b7824 */ /* 0x040fe200078e00ff */
[----:B------:R-:W-:Y:S01]  /*1a60*/  LEA.HI.X.SX32 R193, R28, c[0x0][0x16c], 0x1, P3 ;  /* 0x00005b001cc17a11 */ /* 0x000fe200018f0eff */
[----:B------:R-:W-:Y:S01]  /*1a70*/  IMAD R12, R171, 0x1f, RZ ;  /* 0x0000001fab0c7824 */ /* 0x000fe200078e02ff */
[----:B------:R-:W-:Y:S01]  /*1a80*/  LEA.HI.X.SX32 R191, R29, c[0x0][0x16c], 0x1, P4 ;  /* 0x00005b001dbf7a11 */ /* 0x000fe200020f0eff */
[C---:B------:R-:W-:Y:S01]  /*1a90*/  IMAD R13, R171.reuse, 0x1e, RZ ;  /* 0x0000001eab0d7824 */ /* 0x040fe200078e02ff */
[----:B------:R-:W-:Y:S01]  /*1aa0*/  LEA R188, P5, R30, c[0x0][0x168], 0x1 ;  /* 0x00005a001ebc7a11 */ /* 0x000fe200078a08ff */
[----:B------:R-:W-:Y:S01]  /*1ab0*/  IMAD R14, R171, 0x1d, RZ ;  /* 0x0000001dab0e7824 */ /* 0x000fe200078e02ff */
[----:B------:R-:W-:Y:S01]  /*1ac0*/  LEA R186, P6, R31, c[0x0][0x168], 0x1 ;  /* 0x00005a001fba7a11 */ /* 0x000fe200078c08ff */
        /* <DEDUP_REMOVED lines=10> */
[C---:B------:R-:W-:Y:S01]  /*1b70*/  IMAD R20, R171.reuse, 0x17, RZ ;  /* 0x00000017ab147824 */ /* 0x040fe200078e02ff */
[----:B------:R-:W-:Y:S01]  /*1b80*/  LOP3.LUT R8, R0, 0x1f, RZ, 0xc0, !PT ;  /* 0x0000001f00087812 */ /* 0x000fe200078ec0ff */
[C---:B------:R-:W-:Y:S01]  /*1b90*/  IMAD R21, R171.reuse, 0x16, RZ ;  /* 0x00000016ab157824 */ /* 0x040fe200078e02ff */
[----:B------:R-:W-:Y:S01]  /*1ba0*/  LEA.HI.X.SX32 R189, R30, c[0x0][0x16c], 0x1, P5 ;  /* 0x00005b001ebd7a11 */ /* 0x000fe200028f0eff */
[----:B------:R-:W-:Y:S01]  /*1bb0*/  IMAD R22, R171, 0x15, RZ ;  /* 0x00000015ab167824 */ /* 0x000fe200078e02ff */
[----:B------:R-:W-:Y:S01]  /*1bc0*/  LEA.HI.X.SX32 R187, R31, c[0x0][0x16c], 0x1, P6 ;  /* 0x00005b001fbb7a11 */ /* 0x000fe200030f0eff */
[----:B------:R-:W-:Y:S01]  /*1bd0*/  IMAD R23, R171, 0x14, RZ ;  /* 0x00000014ab177824 */ /* 0x000fe200078e02ff */
[----:B------:R-:W-:Y:S01]  /*1be0*/  LEA.HI.X.SX32 R185, R32, c[0x0][0x16c], 0x1, P0 ;  /* 0x00005b0020b97a11 */ /* 0x000fe200000f0eff */
[----:B------:R-:W-:Y:S01]  /*1bf0*/  CS2R R24, SRZ ;  /* 0x0000000000187805 */ /* 0x000fe2000001ff00 */
[----:B------:R-:W-:Y:S01]  /*1c00*/  LEA.HI.X.SX32 R149, R33, c[0x0][0x16c], 0x1, P1 ;  /* 0x00005b0021957a11 */ /* 0x000fe200008f0eff */
[----:B------:R-:W-:Y:S01]  /*1c10*/  CS2R R26, SRZ ;  /* 0x00000000001a7805 */ /* 0x000fe2000001ff00 */
[----:B------:R-:W-:Y:S01]  /*1c20*/  LEA.HI.X.SX32 R155, R34, c[0x0][0x16c], 0x1, P2 ;  /* 0x00005b00229b7a11 */ /* 0x000fe200010f0eff */
[----:B------:R-:W-:Y:S01]  /*1c30*/  IMAD.SHL.U32 R10, R10, 0x20, RZ ;  /* 0x000000200a0a7824 */ /* 0x000fe200078e00ff */
[----:B------:R-:W-:Y:S01]  /*1c40*/  LEA.HI.X.SX32 R151, R35, c[0x0][0x16c], 0x1, P3 ;  /* 0x00005b0023977a11 */ /* 0x000fe200018f0eff */
[----:B------:R-:W-:Y:S01]  /*1c50*/  IMAD.SHL.U32 R171, R171, 0x2, RZ ;  /* 0x00000002abab7824 */ /* 0x000fe200078e00ff */
[----:B------:R-:W-:Y:S01]  /*1c60*/  LEA.HI.X.SX32 R157, R36, c[0x0][0x16c], 0x1, P4 ;  /* 0x00005b00249d7a11 */ /* 0x000fe200020f0eff */
[----:B------:R-:W-:Y:S01]  /*1c70*/  IMAD R173, R8, c[0x0][0x18c], RZ ;  /* 0x0000630008ad7a24 */ /* 0x000fe200078e02ff */
[----:B------:R-:W-:-:S02]  /*1c80*/  LEA R152, P5, R37, c[0x0][0x168], 0x1 ;  /* 0x00005a0025987a11 */ /* 0x000fc400078a08ff */
[----:B------:R-:W-:Y:S02]  /*1c90*/  LEA R134, P6, R38, c[0x0][0x168], 0x1 ;  /* 0x00005a0026867a11 */ /* 0x000fe400078c08ff */
[----:B------:R-:W-:Y:S02]  /*1ca0*/  LEA R136, P0, R39, c[0x0][0x168], 0x1 ;  /* 0x00005a0027887a11 */ /* 0x000fe400078008ff */
[----:B------:R-:W-:Y:S02]  /*1cb0*/  LEA R138, P1, R40, c[0x0][0x168], 0x1 ;  /* 0x00005a00288a7a11 */ /* 0x000fe400078208ff */
[----:B------:R-:W-:Y:S02]  /*1cc0*/  LEA R140, P2, R41, c[0x0][0x168], 0x1 ;  /* 0x00005a00298c7a11 */ /* 0x000fe400078408ff */
[----:B------:R-:W-:Y:S02]  /*1cd0*/  LEA R142, P3, R42, c[0x0][0x168], 0x1 ;  /* 0x00005a002a8e7a11 */ /* 0x000fe400078608ff */
[----:B------:R-:W-:-:S02]  /*1ce0*/  LEA R132, P4, R43, c[0x0][0x168], 0x1 ;  /* 0x00005a002b847a11 */ /* 0x000fc400078808ff */
[C---:B------:R-:W-:Y:S02]  /*1cf0*/  LOP3.LUT R172, R9.reuse, 0x10, RZ, 0x3c, !PT ;  /* 0x0000001009ac7812 */ /* 0x040fe400078e3cff */
[C---:B------:R-:W-:Y:S02]  /*1d00*/  LOP3.LUT R174, R9.reuse, 0x20, RZ, 0x3c, !PT ;  /* 0x0000002009ae7812 */ /* 0x040fe400078e3cff */
[C---:B------:R-:W-:Y:S02]  /*1d10*/  LOP3.LUT R175, R9.reuse, 0x30, RZ, 0x3c, !PT ;  /* 0x0000003009af7812 */ /* 0x040fe400078e3cff */
[C---:B------:R-:W-:Y:S02]  /*1d20*/  LOP3.LUT R176, R9.reuse, 0x40, RZ, 0x3c, !PT ;  /* 0x0000004009b07812 */ /* 0x040fe400078e3cff */
[C---:B------:R-:W-:Y:S02]  /*1d30*/  LOP3.LUT R177, R9.reuse, 0x50, RZ, 0x3c, !PT ;  /* 0x0000005009b17812 */ /* 0x040fe400078e3cff */
[----:B------:R-:W-:-:S02]  /*1d40*/  LOP3.LUT R178, R9, 0x60, RZ, 0x3c, !PT ;  /* 0x0000006009b27812 */ /* 0x000fc400078e3cff */
[----:B------:R-:W-:Y:S02]  /*1d50*/  LOP3.LUT R179, R9, 0x70, RZ, 0x3c, !PT ;  /* 0x0000007009b37812 */ /* 0x000fe400078e3cff */
[----:B------:R-:W-:Y:S02]  /*1d60*/  LOP3.LUT R180, R5, 0x20, RZ, 0x3c, !PT ;  /* 0x0000002005b47812 */ /* 0x000fe400078e3cff */
[----:B------:R-:W-:Y:S02]  /*1d70*/  LOP3.LUT R181, R6, 0x40, RZ, 0x3c, !PT ;  /* 0x0000004006b57812 */ /* 0x000fe400078e3cff */
[----:B------:R-:W-:Y:S02]  /*1d80*/  LEA.HI.X.SX32 R153, R37, c[0x0][0x16c], 0x1, P5 ;  /* 0x00005b0025997a11 */ /* 0x000fe400028f0eff */
[----:B------:R-:W-:Y:S02]  /*1d90*/  LEA.HI.X.SX32 R135, R38, c[0x0][0x16c], 0x1, P6 ;  /* 0x00005b0026877a11 */ /* 0x000fe400030f0eff */
[----:B------:R-:W-:-:S02]  /*1da0*/  LEA.HI.X.SX32 R137, R39, c[0x0][0x16c], 0x1, P0 ;  /* 0x00005b0027897a11 */ /* 0x000fc400000f0eff */
[----:B------:R-:W-:Y:S02]  /*1db0*/  LEA.HI.X.SX32 R139, R40, c[0x0][0x16c], 0x1, P1 ;  /* 0x00005b00288b7a11 */ /* 0x000fe400008f0eff */
[----:B------:R-:W-:Y:S02]  /*1dc0*/  LEA.HI.X.SX32 R141, R41, c[0x0][0x16c], 0x1, P2 ;  /* 0x00005b00298d7a11 */ /* 0x000fe400010f0eff */
[----:B------:R-:W-:Y:S02]  /*1dd0*/  LEA.HI.X.SX32 R143, R42, c[0x0][0x16c], 0x1, P3 ;  /* 0x00005b002a8f7a11 */ /* 0x000fe400018f0eff */
[----:B------:R-:W-:Y:S02]  /*1de0*/  LEA.HI.X.SX32 R133, R43, c[0x0][0x16c], 0x1, P4 ;  /* 0x00005b002b857a11 */ /* 0x000fe400020f0eff */
.L_x_2:
[----:B------:R-:W-:Y:S01]  /*1df0*/  ISETP.GT.AND P0, PT, R183, 0x1, PT ;  /* 0x00000001b700780c */ /* 0x000fe20003f04270 */
[----:B------:R-:W-:Y:S01]  /*1e00*/  IMAD.MOV.U32 R29, RZ, RZ, c[0x0][0x188] ;  /* 0x00006200ff1d7624 */ /* 0x000fe200078e00ff */
[----:B------:R-:W-:Y:S01]  /*1e10*/  PRMT R43, RZ, 0x7610, R43 ;  /* 0x00007610ff2b7816 */ /* 0x000fe2000000002b */
[----:B------:R-:W-:Y:S01]  /*1e20*/  IMAD.WIDE R30, R171, 0x2, R194 ;  /* 0x00000002ab1e7825 */ /* 0x000fe200078e02c2 */
[----:B------:R-:W-:-:S02]  /*1e30*/  ISETP.GT.AND P1, PT, R183, 0x2, PT ;  /* 0x00000002b700780c */ /* 0x000fc40003f24270 */
[----:B------:R-:W-:Y:S01]  /*1e40*/  PRMT R41, RZ, 0x7610, R41 ;  /* 0x00007610ff297816 */ /* 0x000fe20000000029 */
[--C-:B------:R-:W-:Y:S01]  /*1e50*/  IMAD.WIDE R28, R29, 0x2, R194.reuse ;  /* 0x000000021d1c7825 */ /* 0x100fe200078e02c2 */
[C---:B------:R-:W-:Y:S02]  /*1e60*/  ISETP.GT.AND P2, PT, R183.reuse, 0x5, PT ;  /* 0x00000005b700780c */ /* 0x040fe40003f44270 */
[C---:B------:R-:W-:Y:S02]  /*1e70*/  ISETP.GT.AND P3, PT, R183.reuse, 0x6, PT ;  /* 0x00000006b700780c */ /* 0x040fe40003f64270 */
[C---:B------:R-:W-:Y:S01]  /*1e80*/  ISETP.GT.AND P4, PT, R183.reuse, 0x7, PT ;  /* 0x00000007b700780c */ /* 0x040fe20003f84270 */
[----:B------:R0:W2:Y:S01]  /*1e90*/  @P0 LDG.E.U16 R43, [R28.64] ;  /* 0x000000041c2b0981 */ /* 0x0000a2000c1e1500 */
[----:B------:R-:W-:Y:S01]  /*1ea0*/  ISETP.GT.AND P0, PT, R183, 0x3, PT ;  /* 0x00000003b700780c */ /* 0x000fe20003f04270 */
[----:B------:R-:W-:Y:S01]  /*1eb0*/  IMAD.WIDE R32, R168, 0x2, R194 ;  /* 0x00000002a8207825 */ /* 0x000fe200078e02c2 */
[----:B------:R-:W-:Y:S01]  /*1ec0*/  PRMT R52, RZ, 0x7610, R52 ;  /* 0x00007610ff347816 */ /* 0x000fe20000000034 */
[----:B------:R1:W3:Y:S01]  /*1ed0*/  @P1 LDG.E.U16 R41, [R30.64] ;  /* 0x000000041e291981 */ /* 0x0002e2000c1e1500 */
[----:B------:R-:W-:Y:S01]  /*1ee0*/  PRMT R48, RZ, 0x7610, R48 ;  /* 0x00007610ff307816 */ /* 0x000fe20000000030 */
[----:B------:R-:W-:Y:S01]  /*1ef0*/  IMAD.WIDE R34, R167, 0x2, R194 ;  /* 0x00000002a7227825 */ /* 0x000fe200078e02c2 */
[----:B------:R-:W-:-:S02]  /*1f00*/  PRMT R49, RZ, 0x7610, R49 ;  /* 0x00007610ff317816 */ /* 0x000fc40000000031 */
[----:B------:R-:W-:Y:S01]  /*1f10*/  PRMT R44, RZ, 0x7610, R44 ;  /* 0x00007610ff2c7816 */ /* 0x000fe2000000002c */
[----:B0-----:R-:W-:Y:S01]  /*1f20*/  IMAD.WIDE R28, R170, 0x2, R194 ;  /* 0x00000002aa1c7825 */ /* 0x001fe200078e02c2 */
[C---:B------:R-:W-:Y:S01]  /*1f30*/  ISETP.GT.AND P1, PT, R183.reuse, 0x4, PT ;  /* 0x00000004b700780c */ /* 0x040fe20003f24270 */
[----:B------:R0:W4:Y:S01]  /*1f40*/  @P2 LDG.E.U16 R48, [R32.64] ;  /* 0x0000000420302981 */ /* 0x000122000c1e1500 */
[----:B------:R-:W-:Y:S01]  /*1f50*/  PRMT R53, RZ, 0x7610, R53 ;  /* 0x00007610ff357816 */ /* 0x000fe20000000035 */
[--C-:B------:R-:W-:Y:S01]  /*1f60*/  IMAD.WIDE R36, R166, 0x2, R194.reuse ;  /* 0x00000002a6247825 */ /* 0x100fe200078e02c2 */
[C---:B------:R-:W-:Y:S01]  /*1f70*/  ISETP.GT.AND P2, PT, R183.reuse, 0xa, PT ;  /* 0x0000000ab700780c */ /* 0x040fe20003f44270 */
[----:B------:R5:W2:Y:S01]  /*1f80*/  @P0 LDG.E.U16 R52, [R28.64] ;  /* 0x000000041c340981 */ /* 0x000aa2000c1e1500 */
[----:B------:R-:W-:Y:S01]  /*1f90*/  ISETP.GT.AND P0, PT, R183, 0x8, PT ;  /* 0x00000008b700780c */ /* 0x000fe20003f04270 */
[----:B-1----:R-:W-:Y:S02]  /*1fa0*/  IMAD.WIDE R30, R169, 0x2, R194 ;  /* 0x00000002a91e7825 */ /* 0x002fe400078e02c2 */
[----:B------:R1:W2:Y:S01]  /*1fb0*/  @P3 LDG.E.U16 R49, [R34.64] ;  /* 0x0000000422313981 */ /* 0x0002a2000c1e1500 */
[----:B------:R-:W-:-:S03]  /*1fc0*/  ISETP.GT.AND P3, PT, R183, 0xb, PT ;  /* 0x0000000bb700780c */ /* 0x000fc60003f64270 */
[----:B------:R1:W2:Y:S01]  /*1fd0*/  @P4 LDG.E.U16 R44, [R36.64] ;  /* 0x00000004242c4981 */ /* 0x0002a2000c1e1500 */
[----:B------:R-:W-:Y:S01]  /*1fe0*/  ISETP.GT.AND P4, PT, R183, 0xc, PT ;  /* 0x0000000cb700780c */ /* 0x000fe20003f84270 */
[----:B-----5:R-:W-:Y:S01]  /*1ff0*/  IMAD.WIDE R28, R165, 0x2, R194 ;  /* 0x00000002a51c7825 */ /* 0x020fe200078e02c2 */
[----:B------:R-:W-:Y:S01]  /*2000*/  PRMT R38, RZ, 0x7610, R38 ;  /* 0x00007610ff267816 */ /* 0x000fe20000000026 */
[----:B------:R5:W2:Y:S01]  /*2010*/  @P1 LDG.E.U16 R53, [R30.64] ;  /* 0x000000041e351981 */ /* 0x000aa2000c1e1500 */
[----:B------:R-:W-:Y:S01]  /*2020*/  PRMT R45, RZ, 0x7610, R45 ;  /* 0x00007610ff2d7816 */ /* 0x000fe2000000002d */
[----:B0-----:R-:W-:Y:S01]  /*2030*/  IMAD.WIDE R32, R163, 0x2, R194 ;  /* 0x00000002a3207825 */ /* 0x001fe200078e02c2 */
[----:B------:R-:W-:Y:S02]  /*2040*/  PRMT R50, RZ, 0x7610, R50 ;  /* 0x00007610ff327816 */ /* 0x000fe40000000032 */
[----:B------:R-:W-:Y:S01]  /*2050*/  PRMT R51, RZ, 0x7610, R51 ;  /* 0x00007610ff337816 */ /* 0x000fe20000000033 */
[--C-:B-1----:R-:W-:Y:S01]  /*2060*/  IMAD.WIDE R34, R162, 0x2, R194.reuse ;  /* 0x00000002a2227825 */ /* 0x102fe200078e02c2 */
[----:B------:R-:W-:Y:S01]  /*2070*/  ISETP.GT.AND P1, PT, R183, 0x9, PT ;  /* 0x00000009b700780c */ /* 0x000fe20003f24270 */
[----:B------:R0:W2:Y:S02]  /*2080*/  @P0 LDG.E.U16 R38, [R28.64] ;  /* 0x000000041c260981 */ /* 0x0000a4000c1e1500 */
[----:B------:R-:W-:Y:S01]  /*2090*/  IMAD.WIDE R36, R161, 0x2, R194 ;  /* 0x00000002a1247825 */ /* 0x000fe200078e02c2 */
[C---:B------:R-:W-:Y:S01]  /*20a0*/  ISETP.GT.AND P0, PT, R183.reuse, 0xd, PT ;  /* 0x0000000db700780c */ /* 0x040fe20003f04270 */
[----:B------:R1:W3:Y:S01]  /*20b0*/  @P2 LDG.E.U16 R45, [R32.64] ;  /* 0x00000004202d2981 */ /* 0x0002e2000c1e1500 */
[----:B------:R-:W-:-:S03]  /*20c0*/  ISETP.GT.AND P2, PT, R183, 0xf, PT ;  /* 0x0000000fb700780c */ /* 0x000fc60003f44270 */
[----:B------:R0:W3:Y:S01]  /*20d0*/  @P3 LDG.E.U16 R50, [R34.64] ;  /* 0x0000000422323981 */ /* 0x0000e2000c1e1500 */
[----:B------:R-:W-:-:S03]  /*20e0*/  ISETP.GT.AND P3, PT, R183, 0x10, PT ;  /* 0x00000010b700780c */ /* 0x000fc60003f64270 */
[----:B------:R1:W3:Y:S01]  /*20f0*/  @P4 LDG.E.U16 R51, [R36.64] ;  /* 0x0000000424334981 */ /* 0x0002e2000c1e1500 */
[C---:B------:R-:W-:Y:S01]  /*2100*/  ISETP.GT.AND P4, PT, R183.reuse, 0x11, PT ;  /* 0x00000011b700780c */ /* 0x040fe20003f84270 */
[----:B-----5:R-:W-:Y:S01]  /*2110*/  IMAD.WIDE R30, R164, 0x2, R194 ;  /* 0x00000002a41e7825 */ /* 0x020fe200078e02c2 */
[----:B------:R-:W-:Y:S02]  /*2120*/  PRMT R39, RZ, 0x7610, R39 ;  /* 0x00007610ff277816 */ /* 0x000fe40000000027 */
[----:B------:R-:W-:Y:S01]  /*2130*/  PRMT R46, RZ, 0x7610, R46 ;  /* 0x00007610ff2e7816 */ /* 0x000fe2000000002e */
[----:B0-----:R-:W-:Y:S01]  /*2140*/  IMAD.WIDE R28, R160, 0x2, R194 ;  /* 0x00000002a01c7825 */ /* 0x001fe200078e02c2 */
[----:B------:R-:W-:Y:S02]  /*2150*/  PRMT R42, RZ, 0x7610, R42 ;  /* 0x00007610ff2a7816 */ /* 0x000fe4000000002a */
[----:B------:R0:W5:Y:S01]  /*2160*/  @P1 LDG.E.U16 R39, [R30.64] ;  /* 0x000000041e271981 */ /* 0x000162000c1e1500 */
[----:B------:R-:W-:Y:S01]  /*2170*/  PRMT R40, RZ, 0x7610, R40 ;  /* 0x00007610ff287816 */ /* 0x000fe20000000028 */
[----:B-1----:R-:W-:Y:S01]  /*2180*/  IMAD.WIDE R32, R158, 0x2, R194 ;  /* 0x000000029e207825 */ /* 0x002fe200078e02c2 */
[----:B------:R-:W-:Y:S01]  /*2190*/  PRMT R55, RZ, 0x7610, R55 ;  /* 0x00007610ff377816 */ /* 0x000fe20000000037 */
[----:B------:R1:W3:Y:S01]  /*21a0*/  @P0 LDG.E.U16 R46, [R28.64] ;  /* 0x000000041c2e0981 */ /* 0x0002e2000c1e1500 */
[----:B------:R-:W-:Y:S01]  /*21b0*/  ISETP.GT.AND P1, PT, R183, 0xe, PT ;  /* 0x0000000eb700780c */ /* 0x000fe20003f24270 */
[----:B------:R-:W-:-:S04]  /*21c0*/  IMAD.WIDE R34, R127, 0x2, R194 ;  /* 0x000000027f227825 */ /* 0x000fc800078e02c2 */
[----:B------:R-:W-:Y:S01]  /*21d0*/  IMAD.WIDE R36, R126, 0x2, R194 ;  /* 0x000000027e247825 */ /* 0x000fe200078e02c2 */
[----:B------:R0:W3:Y:S01]  /*21e0*/  @P2 LDG.E.U16 R42, [R32.64] ;  /* 0x00000004202a2981 */ /* 0x0000e2000c1e1500 */
[C---:B------:R-:W-:Y:S02]  /*21f0*/  ISETP.GT.AND P0, PT, R183.reuse, 0x12, PT ;  /* 0x00000012b700780c */ /* 0x040fe40003f04270 */
[C---:B------:R-:W-:Y:S01]  /*2200*/  ISETP.GT.AND P2, PT, R183.reuse, 0x14, PT ;  /* 0x00000014b700780c */ /* 0x040fe20003f44270 */
[----:B------:R1:W3:Y:S01]  /*2210*/  @P3 LDG.E.U16 R40, [R34.64] ;  /* 0x0000000422283981 */ /* 0x0002e2000c1e1500 */
[----:B------:R-:W-:-:S03]  /*2220*/  ISETP.GT.AND P3, PT, R183, 0x15, PT ;  /* 0x00000015b700780c */ /* 0x000fc60003f64270 */
[----:B------:R1:W4:Y:S01]  /*2230*/  @P4 LDG.E.U16 R55, [R36.64] ;  /* 0x0000000424374981 */ /* 0x000322000c1e1500 */
[----:B------:R-:W-:Y:S01]  /*2240*/  ISETP.GT.AND P4, PT, R183, 0x16, PT ;  /* 0x00000016b700780c */ /* 0x000fe20003f84270 */
[----:B0-----:R-:W-:Y:S01]  /*2250*/  IMAD.WIDE R30, R159, 0x2, R194 ;  /* 0x000000029f1e7825 */ /* 0x001fe200078e02c2 */
[----:B------:R-:W-:Y:S02]  /*2260*/  PRMT R47, RZ, 0x7610, R47 ;  /* 0x00007610ff2f7816 */ /* 0x000fe4000000002f */
[----:B------:R-:W-:Y:S01]  /*2270*/  PRMT R57, RZ, 0x7610, R57 ;  /* 0x00007610ff397816 */ /* 0x000fe20000000039 */
[----:B-1----:R-:W-:Y:S01]  /*2280*/  IMAD.WIDE R28, R125, 0x2, R194 ;  /* 0x000000027d1c7825 */ /* 0x002fe200078e02c2 */
[----:B------:R-:W-:Y:S02]  /*2290*/  PRMT R59, RZ, 0x7610, R59 ;  /* 0x00007610ff3b7816 */ /* 0x000fe4000000003b */
[----:B------:R0:W4:Y:S01]  /*22a0*/  @P1 LDG.E.U16 R47, [R30.64] ;  /* 0x000000041e2f1981 */ /* 0x000122000c1e1500 */
[----:B------:R-:W-:Y:S01]  /*22b0*/  PRMT R56, RZ, 0x7610, R56 ;  /* 0x00007610ff387816 */ /* 0x000fe20000000038 */
[----:B------:R-:W-:Y:S01]  /*22c0*/  IMAD.WIDE R32, R23, 0x2, R194 ;  /* 0x0000000217207825 */ /* 0x000fe200078e02c2 */
[----:B------:R-:W-:Y:S01]  /*22d0*/  PRMT R61, RZ, 0x7610, R61 ;  /* 0x00007610ff3d7816 */ /* 0x000fe2000000003d */
[----:B------:R1:W4:Y:S01]  /*22e0*/  @P0 LDG.E.U16 R57, [R28.64] ;  /* 0x000000041c390981 */ /* 0x000322000c1e1500 */
[----:B------:R-:W-:Y:S01]  /*22f0*/  ISETP.GT.AND P1, PT, R183, 0x13, PT ;  /* 0x00000013b700780c */ /* 0x000fe20003f24270 */
[----:B------:R-:W-:-:S04]  /*2300*/  IMAD.WIDE R34, R22, 0x2, R194 ;  /* 0x0000000216227825 */ /* 0x000fc800078e02c2 */
[----:B------:R-:W-:Y:S01]  /*2310*/  IMAD.WIDE R36, R21, 0x2, R194 ;  /* 0x0000000215247825 */ /* 0x000fe200078e02c2 */
[----:B------:R0:W4:Y:S01]  /*2320*/  @P2 LDG.E.U16 R59, [R32.64] ;  /* 0x00000004203b2981 */ /* 0x000122000c1e1500 */
[C---:B------:R-:W-:Y:S02]  /*2330*/  ISETP.GT.AND P0, PT, R183.reuse, 0x17, PT ;  /* 0x00000017b700780c */ /* 0x040fe40003f04270 */
[C---:B------:R-:W-:Y:S01]  /*2340*/  ISETP.GT.AND P2, PT, R183.reuse, 0x19, PT ;  /* 0x00000019b700780c */ /* 0x040fe20003f44270 */
[----:B------:R1:W4:Y:S01]  /*2350*/  @P3 LDG.E.U16 R56, [R34.64] ;  /* 0x0000000422383981 */ /* 0x000322000c1e1500 */
[----:B------:R-:W-:-:S03]  /*2360*/  ISETP.GT.AND P3, PT, R183, 0x1a, PT ;  /* 0x0000001ab700780c */ /* 0x000fc60003f64270 */
[----:B------:R1:W4:Y:S01]  /*2370*/  @P4 LDG.E.U16 R61, [R36.64] ;  /* 0x00000004243d4981 */ /* 0x000322000c1e1500 */
[C---:B------:R-:W-:Y:S01]  /*2380*/  ISETP.GT.AND P4, PT, R183.reuse, 0x1b, PT ;  /* 0x0000001bb700780c */ /* 0x040fe20003f84270 */
        /* <DEDUP_REMOVED lines=12> */
[--C-:B------:R-:W-:Y:S01]  /*2450*/  IMAD.WIDE R36, R16, 0x2, R194.reuse ;  /* 0x0000000210247825 */ /* 0x100fe200078e02c2 */
[----:B------:R0:W4:Y:S01]  /*2460*/  @P2 LDG.E.U16 R129, [R32.64] ;  /* 0x0000000420812981 */ /* 0x000122000c1e1500 */
[C---:B------:R-:W-:Y:S02]  /*2470*/  ISETP.GT.AND P2, PT, R183.reuse, 0x1c, PT ;  /* 0x0000001cb700780c */ /* 0x040fe40003f44270 */
[C---:B------:R-:W-:Y:S01]  /*2480*/  ISETP.GT.AND P5, PT, R183.reuse, 0x1f, PT ;  /* 0x0000001fb700780c */ /* 0x040fe20003fa4270 */
[----:B------:R1:W4:Y:S01]  /*2490*/  @P3 LDG.E.U16 R63, [R34.64] ;  /* 0x00000004223f3981 */ /* 0x000322000c1e1500 */
[C---:B------:R-:W-:Y:S02]  /*24a0*/  ISETP.GT.AND P3, PT, R183.reuse, 0x1d, PT ;  /* 0x0000001db700780c */ /* 0x040fe40003f64270 */
[C---:B------:R-:W-:Y:S01]  /*24b0*/  ISETP.GT.AND P0, PT, R183.reuse, RZ, PT ;  /* 0x000000ffb700720c */ /* 0x040fe20003f04270 */
[----:B------:R1:W4:Y:S01]  /*24c0*/  @P4 LDG.E.U16 R62, [R36.64] ;  /* 0x00000004243e4981 */ /* 0x000322000c1e1500 */
[----:B------:R-:W-:Y:S01]  /*24d0*/  ISETP.GT.AND P4, PT, R183, 0x1e, PT ;  /* 0x0000001eb700780c */ /* 0x000fe20003f84270 */
[----:B0-----:R-:W-:Y:S01]  /*24e0*/  IMAD.WIDE R30, R19, 0x2, R194 ;  /* 0x00000002131e7825 */ /* 0x001fe200078e02c2 */
[----:B------:R-:W-:-:S02]  /*24f0*/  PRMT R58, RZ, 0x7610, R58 ;  /* 0x00007610ff3a7816 */ /* 0x000fc4000000003a */
[----:B------:R-:W-:Y:S01]  /*2500*/  PRMT R145, RZ, 0x7610, R145 ;  /* 0x00007610ff917816 */ /* 0x000fe20000000091 */
[----:B-1----:R-:W-:Y:S01]  /*2510*/  IMAD.WIDE R28, R15, 0x2, R194 ;  /* 0x000000020f1c7825 */ /* 0x002fe200078e02c2 */
[----:B------:R-:W-:Y:S02]  /*2520*/  PRMT R130, RZ, 0x7610, R130 ;  /* 0x00007610ff827816 */ /* 0x000fe40000000082 */
[----:B------:R0:W4:Y:S01]  /*2530*/  @P1 LDG.E.U16 R58, [R30.64] ;  /* 0x000000041e3a1981 */ /* 0x000122000c1e1500 */
[----:B------:R-:W-:Y:S01]  /*2540*/  PRMT R131, RZ, 0x7610, R131 ;  /* 0x00007610ff837816 */ /* 0x000fe20000000083 */
[----:B------:R-:W-:Y:S01]  /*2550*/  IMAD.WIDE R32, R13, 0x2, R194 ;  /* 0x000000020d207825 */ /* 0x000fe200078e02c2 */
[----:B------:R-:W-:Y:S01]  /*2560*/  PRMT R128, RZ, 0x7610, R128 ;  /* 0x00007610ff807816 */ /* 0x000fe20000000080 */
[----:B------:R1:W5:Y:S01]  /*2570*/  @P2 LDG.E.U16 R145, [R28.64] ;  /* 0x000000041c912981 */ /* 0x000362000c1e1500 */
[----:B------:R-:W-:Y:S01]  /*2580*/  PRMT R146, RZ, 0x7610, R146 ;  /* 0x00007610ff927816 */ /* 0x000fe20000000092 */
[----:B------:R-:W-:-:S02]  /*2590*/  IMAD.WIDE R34, R12, 0x2, R194 ;  /* 0x000000020c227825 */ /* 0x000fc400078e02c2 */
[----:B------:R1:W5:Y:S02]  /*25a0*/  @P4 LDG.E.U16 R131, [R32.64] ;  /* 0x0000000420834981 */ /* 0x000364000c1e1500 */
[----:B0-----:R-:W-:Y:S02]  /*25b0*/  IMAD.WIDE R30, R14, 0x2, R194 ;  /* 0x000000020e1e7825 */ /* 0x001fe400078e02c2 */
[----:B------:R0:W5:Y:S04]  /*25c0*/  @P5 LDG.E.U16 R128, [R34.64] ;  /* 0x0000000422805981 */ /* 0x000168000c1e1500 */
[----:B------:R0:W5:Y:S04]  /*25d0*/  @P3 LDG.E.U16 R130, [R30.64] ;  /* 0x000000041e823981 */ /* 0x000168000c1e1500 */
[----:B------:R-:W5:Y:S04]  /*25e0*/  @P0 LDG.E.U16 R146, [R194.64] ;  /* 0x00000004c2920981 */ /* 0x000f68000c1e1500 */
[----:B------:R-:W-:Y:S01]  /*25f0*/  BAR.SYNC.DEFER_BLOCKING 0x0 ;  /* 0x0000000000007b1d */ /* 0x000fe20000010000 */
[----:B------:R-:W-:Y:S01]  /*2600*/  ISETP.GE.AND P1, PT, R8, R183, PT ;  /* 0x000000b70800720c */ /* 0x000fe20003f26270 */
[----:B------:R-:W-:Y:S01]  /*2610*/  IMAD.WIDE R36, R173, 0x2, R132 ;  /* 0x00000002ad247825 */ /* 0x000fe200078e0284 */
[----:B------:R-:W-:-:S02]  /*2620*/  PRMT R144, RZ, 0x7610, R144 ;  /* 0x00007610ff907816 */ /* 0x000fc40000000090 */
[----:B------:R-:W-:Y:S01]  /*2630*/  PRMT R197, RZ, 0x7610, R197 ;  /* 0x00007610ffc57816 */ /* 0x000fe200000000c5 */
[C---:B-1----:R-:W-:Y:S01]  /*2640*/  IMAD.WIDE R28, R173.reuse, 0x2, R142 ;  /* 0x00000002ad1c7825 */ /* 0x042fe200078e028e */
[----:B------:R-:W-:Y:S02]  /*2650*/  PRMT R196, RZ, 0x7610, R196 ;  /* 0x00007610ffc47816 */ /* 0x000fe400000000c4 */
[----:B------:R-:W-:Y:S01]  /*2660*/  PRMT R199, RZ, 0x7610, R199 ;  /* 0x00007610ffc77816 */ /* 0x000fe200000000c7 */
[C---:B0-----:R-:W-:Y:S01]  /*2670*/  IMAD.WIDE R30, R173.reuse, 0x2, R140 ;  /* 0x00000002ad1e7825 */ /* 0x041fe200078e028c */
[----:B------:R-:W-:Y:S02]  /*2680*/  PRMT R198, RZ, 0x7610, R198 ;  /* 0x00007610ffc67816 */ /* 0x000fe400000000c6 */
[----:B------:R-:W-:Y:S01]  /*2690*/  PRMT R201, RZ, 0x7610, R201 ;  /* 0x00007610ffc97816 */ /* 0x000fe200000000c9 */
[----:B------:R-:W-:-:S04]  /*26a0*/  IMAD.WIDE R32, R173, 0x2, R138 ;  /* 0x00000002ad207825 */ /* 0x000fc800078e028a */
[C---:B------:R-:W-:Y:S01]  /*26b0*/  IMAD.WIDE R34, R173.reuse, 0x2, R136 ;  /* 0x00000002ad227825 */ /* 0x040fe200078e0288 */
[----:B------:R0:W5:Y:S01]  /*26c0*/  @!P1 LDG.E.U16 R144, [R36.64] ;  /* 0x0000000424909981 */ /* 0x000162000c1e1500 */
[----:B------:R-:W-:Y:S02]  /*26d0*/  PRMT R200, RZ, 0x7610, R200 ;  /* 0x00007610ffc87816 */ /* 0x000fe400000000c8 */
[----:B------:R-:W-:Y:S01]  /*26e0*/  PRMT R202, RZ, 0x7610, R202 ;  /* 0x00007610ffca7816 */ /* 0x000fe200000000ca */
[----:B------:R1:W5:Y:S01]  /*26f0*/  @!P1 LDG.E.U16 R197, [R28.64] ;  /* 0x000000041cc59981 */ /* 0x000362000c1e1500 */
[----:B------:R-:W-:Y:S02]  /*2700*/  PRMT R204, RZ, 0x7610, R204 ;  /* 0x00007610ffcc7816 */ /* 0x000fe400000000cc */
[----:B------:R-:W-:Y:S01]  /*2710*/  PRMT R206, RZ, 0x7610, R206 ;  /* 0x00007610ffce7816 */ /* 0x000fe200000000ce */
[----:B------:R1:W5:Y:S01]  /*2720*/  @!P1 LDG.E.U16 R196, [R30.64] ;  /* 0x000000041ec49981 */ /* 0x000362000c1e1500 */
[----:B0-----:R-:W-:Y:S01]  /*2730*/  IMAD.WIDE R36, R173, 0x2, R134 ;  /* 0x00000002ad247825 */ /* 0x001fe200078e0286 */
[----:B------:R-:W-:-:S02]  /*2740*/  PRMT R208, RZ, 0x7610, R208 ;  /* 0x00007610ffd07816 */ /* 0x000fc400000000d0 */
[----:B------:R0:W5:Y:S01]  /*2750*/  @!P1 LDG.E.U16 R199, [R32.64] ;  /* 0x0000000420c79981 */ /* 0x000162000c1e1500 */
[----:B-1----:R-:W-:-:S03]  /*2760*/  IMAD.WIDE R28, R173, 0x2, R152 ;  /* 0x00000002ad1c7825 */ /* 0x002fc600078e0298 */
[----:B------:R1:W5:Y:S01]  /*2770*/  @!P1 LDG.E.U16 R198, [R34.64] ;  /* 0x0000000422c69981 */ /* 0x000362000c1e1500 */
[----:B------:R-:W-:-:S03]  /*2780*/  IMAD.WIDE R30, R173, 0x2, R150 ;  /* 0x00000002ad1e7825 */ /* 0x000fc600078e0296 */
[----:B------:R1:W5:Y:S01]  /*2790*/  @!P1 LDG.E.U16 R201, [R36.64] ;  /* 0x0000000424c99981 */ /* 0x000362000c1e1500 */
[C---:B0-----:R-:W-:Y:S01]  /*27a0*/  IMAD.WIDE R32, R173.reuse, 0x2, R148 ;  /* 0x00000002ad207825 */ /* 0x041fe200078e0294 */
[----:B------:R-:W-:Y:S02]  /*27b0*/  PRMT R203, RZ, 0x7610, R203 ;  /* 0x00007610ffcb7816 */ /* 0x000fe400000000cb */
[----:B------:R0:W5:Y:S01]  /*27c0*/  @!P1 LDG.E.U16 R200, [R28.64] ;  /* 0x000000041cc89981 */ /* 0x000162000c1e1500 */
[C---:B-1----:R-:W-:Y:S01]  /*27d0*/  IMAD.WIDE R34, R173.reuse, 0x2, R186 ;  /* 0x00000002ad227825 */ /* 0x042fe200078e02ba */
[----:B------:R-:W-:Y:S02]  /*27e0*/  PRMT R205, RZ, 0x7610, R205 ;  /* 0x00007610ffcd7816 */ /* 0x000fe400000000cd */
[----:B------:R1:W5:Y:S01]  /*27f0*/  @!P1 LDG.E.U16 R202, [R30.64] ;  /* 0x000000041eca9981 */ /* 0x000362000c1e1500 */
[----:B------:R-:W-:Y:S01]  /*2800*/  IMAD.WIDE R36, R173, 0x2, R190 ;  /* 0x00000002ad247825 */ /* 0x000fe200078e02be */
[----:B------:R-:W-:-:S02]  /*2810*/  PRMT R207, RZ, 0x7610, R207 ;  /* 0x00007610ffcf7816 */ /* 0x000fc400000000cf */
[----:B------:R1:W5:Y:S01]  /*2820*/  @!P1 LDG.E.U16 R204, [R32.64] ;  /* 0x0000000420cc9981 */ /* 0x000362000c1e1500 */
[----:B------:R-:W-:Y:S01]  /*2830*/  PRMT R209, RZ, 0x7610, R209 ;  /* 0x00007610ffd17816 */ /* 0x000fe200000000d1 */
[C---:B0-----:R-:W-:Y:S01]  /*2840*/  IMAD.WIDE R28, R173.reuse, 0x2, R156 ;  /* 0x00000002ad1c7825 */ /* 0x041fe200078e029c */
[----:B------:R-:W-:Y:S01]  /*2850*/  PRMT R211, RZ, 0x7610, R211 ;  /* 0x00007610ffd37816 */ /* 0x000fe200000000d3 */
[----:B------:R0:W5:Y:S02]  /*2860*/  @!P1 LDG.E.U16 R206, [R34.64] ;  /* 0x0000000422ce9981 */ /* 0x000164000c1e1500 */
[C---:B-1----:R-:W-:Y:S02]  /*2870*/  IMAD.WIDE R30, R173.reuse, 0x2, R154 ;  /* 0x00000002ad1e7825 */ /* 0x042fe400078e029a */
[----:B------:R1:W5:Y:S02]  /*2880*/  @!P1 LDG.E.U16 R208, [R36.64] ;  /* 0x0000000424d09981 */ /* 0x000364000c1e1500 */
[----:B------:R-:W-:-:S02]  /*2890*/  IMAD.WIDE R32, R173, 0x2, R184 ;  /* 0x00000002ad207825 */ /* 0x000fc400078e02b8 */
[----:B------:R-:W5:Y:S02]  /*28a0*/  @!P1 LDG.E.U16 R203, [R28.64] ;  /* 0x000000041ccb9981 */ /* 0x000f64000c1e1500 */
[C---:B0-----:R-:W-:Y:S02]  /*28b0*/  IMAD.WIDE R34, R173.reuse, 0x2, R188 ;  /* 0x00000002ad227825 */ /* 0x041fe400078e02bc */
[----:B------:R-:W5:Y:S02]  /*28c0*/  @!P1 LDG.E.U16 R205, [R30.64] ;  /* 0x000000041ecd9981 */ /* 0x000f64000c1e1500 */
[----:B-1----:R-:W-:Y:S02]  /*28d0*/  IMAD.WIDE R36, R173, 0x2, R192 ;  /* 0x00000002ad247825 */ /* 0x002fe400078e02c0 */
[----:B------:R-:W5:Y:S04]  /*28e0*/  @!P1 LDG.E.U16 R207, [R32.64] ;  /* 0x0000000420cf9981 */ /* 0x000f68000c1e1500 */
[----:B------:R-:W5:Y:S04]  /*28f0*/  @!P1 LDG.E.U16 R209, [R34.64] ;  /* 0x0000000422d19981 */ /* 0x000f68000c1e1500 */
[----:B------:R-:W5:Y:S04]  /*2900*/  @!P1 LDG.E.U16 R211, [R36.64] ;  /* 0x0000000424d39981 */ /* 0x000f68000c1e1500 */
[----:B--2---:R-:W-:Y:S04]  /*2910*/  STS.U16 [R9+0x800], R38 ;  /* 0x0008002609007388 */ /* 0x004fe80000000400 */
[----:B---3--:R-:W-:Y:S04]  /*2920*/  STS.U16 [R9+0x1000], R40 ;  /* 0x0010002809007388 */ /* 0x008fe80000000400 */
[----:B----4-:R-:W-:Y:S04]  /*2930*/  STS.U16 [R9+0x1800], R58 ;  /* 0x0018003a09007388 */ /* 0x010fe80000000400 */
[----:B-----5:R-:W-:Y:S04]  /*2940*/  STS.U16 [R9], R146 ;  /* 0x0000009209007388 */ /* 0x020fe80000000400 */
[----:B------:R-:W-:Y:S04]  /*2950*/  STS.U16 [R172+0x100], R43 ;  /* 0x0001002bac007388 */ /* 0x000fe80000000400 */
        /* <DEDUP_REMOVED lines=43> */
[----:B------:R-:W-:Y:S06]  /*2c10*/  BAR.SYNC.DEFER_BLOCKING 0x0 ;  /* 0x0000000000007b1d */ /* 0x000fec0000010000 */
[----:B------:R-:W-:Y:S04]  /*2c20*/  LDSM.16.M88.4 R44, [R7+0x2000] ;  /* 0x00200000072c783b */ /* 0x000fe80000000200 */
[----:B------:R-:W-:Y:S04]  /*2c30*/  LDSM.16.M88.4 R40, [R7+0x2400] ;  /* 0x002400000728783b */ /* 0x000fe80000000200 */
[----:B------:R-:W-:Y:S04]  /*2c40*/  LDSM.16.M88.4 R36, [R7+0x2800] ;  /* 0x002800000724783b */ /* 0x000fe80000000200 */
[----:B------:R-:W-:Y:S04]  /*2c50*/  LDSM.16.M88.4 R32, [R7+0x2c00] ;  /* 0x002c00000720783b */ /* 0x000fe80000000200 */
[----:B------:R-:W0:Y:S04]  /*2c60*/  LDSM.16.MT88.4 R60, [R6+0x80] ;  /* 0x00008000063c783b */ /* 0x000e280000004200 */
[----:B------:R-:W1:Y:S04]  /*2c70*/  LDSM.16.MT88.4 R144, [R6] ;  /* 0x000000000690783b */ /* 0x000e680000004200 */
[----:B------:R-:W2:Y:S04]  /*2c80*/  LDSM.16.MT88.4 R128, [R181] ;  /* 0x00000000b580783b */ /* 0x000ea80000004200 */
[----:B------:R-:W3:Y:S04]  /*2c90*/  LDSM.16.MT88.4 R28, [R181+0x80] ;  /* 0x00008000b51c783b */ /* 0x000ee80000004200 */
[----:B------:R-:W4:Y:S04]  /*2ca0*/  LDSM.16.MT88.4 R48, [R6+0x1000] ;  /* 0x001000000630783b */ /* 0x000f280000004200 */
[----:B------:R-:W5:Y:S04]  /*2cb0*/  LDSM.16.MT88.4 R52, [R6+0x1080] ;  /* 0x001080000634783b */ /* 0x000f680000004200 */
[----:B------:R-:W1:Y:S01]  /*2cc0*/  LDSM.16.MT88.4 R56, [R181+0x1000] ;  /* 0x00100000b538783b */ /* 0x000e620000004200 */
[C---:B0-----:R-:W-:Y:S08]  /*2cd0*/  HMMA.16816.F32 R104, R60.reuse, R44, R104 ;  /* 0x0000002c3c68723c */ /* 0x041ff00000001868 */
[C---:B------:R-:W-:Y:S08]  /*2ce0*/  HMMA.16816.F32 R100, R60.reuse, R40, R100 ;  /* 0x000000283c64723c */ /* 0x040ff00000001864 */
[C---:B------:R-:W-:Y:S08]  /*2cf0*/  HMMA.16816.F32 R96, R60.reuse, R36, R96 ;  /* 0x000000243c60723c */ /* 0x040ff00000001860 */
[----:B------:R-:W-:Y:S01]  /*2d00*/  HMMA.16816.F32 R92, R60, R32, R92 ;  /* 0x000000203c5c723c */ /* 0x000fe2000000185c */
[----:B------:R-:W0:Y:S07]  /*2d10*/  LDSM.16.MT88.4 R60, [R181+0x1080] ;  /* 0x00108000b53c783b */ /* 0x000e2e0000004200 */
[C---:B-1----:R-:W-:Y:S08]  /*2d20*/  HMMA.16816.F32 R120, R144.reuse, R44, R120 ;  /* 0x0000002c9078723c */ /* 0x042ff00000001878 */
[C---:B------:R-:W-:Y:S08]  /*2d30*/  HMMA.16816.F32 R116, R144.reuse, R40, R116 ;  /* 0x000000289074723c */ /* 0x040ff00000001874 */
[C---:B------:R-:W-:Y:S08]  /*2d40*/  HMMA.16816.F32 R112, R144.reuse, R36, R112 ;  /* 0x000000249070723c */ /* 0x040ff00000001870 */
[----:B------:R-:W-:Y:S08]  /*2d50*/  HMMA.16816.F32 R108, R144, R32, R108 ;  /* 0x00000020906c723c */ /* 0x000ff0000000186c */
[C---:B--2---:R-:W-:Y:S08]  /*2d60*/  HMMA.16816.F32 R88, R128.reuse, R44, R88 ;  /* 0x0000002c8058723c */ /* 0x044ff00000001858 */
[C---:B------:R-:W-:Y:S08]  /*2d70*/  HMMA.16816.F32 R84, R128.reuse, R40, R84 ;  /* 0x000000288054723c */ /* 0x040ff00000001854 */
[C---:B------:R-:W-:Y:S08]  /*2d80*/  HMMA.16816.F32 R80, R128.reuse, R36, R80 ;  /* 0x000000248050723c */ /* 0x040ff00000001850 */
[----:B------:R-:W-:Y:S08]  /*2d90*/  HMMA.16816.F32 R76, R128, R32, R76 ;  /* 0x00000020804c723c */ /* 0x000ff0000000184c */
[C---:B---3--:R-:W-:Y:S08]  /*2da0*/  HMMA.16816.F32 R72, R28.reuse, R44, R72 ;  /* 0x0000002c1c48723c */ /* 0x048ff00000001848 */
[C---:B------:R-:W-:Y:S08]  /*2db0*/  HMMA.16816.F32 R68, R28.reuse, R40, R68 ;  /* 0x000000281c44723c */ /* 0x040ff00000001844 */
[C---:B------:R-:W-:Y:S08]  /*2dc0*/  HMMA.16816.F32 R64, R28.reuse, R36, R64 ;  /* 0x000000241c40723c */ /* 0x040ff00000001840 */
[----:B------:R-:W-:Y:S01]  /*2dd0*/  HMMA.16816.F32 R24, R28, R32, R24 ;  /* 0x000000201c18723c */ /* 0x000fe20000001818 */
[----:B------:R-:W-:-:S04]  /*2de0*/  IADD3 R182, R182, -0x1, RZ ;  /* 0xffffffffb6b67810 */ /* 0x000fc80007ffe0ff */
[----:B------:R-:W-:-:S03]  /*2df0*/  ISETP.NE.U32.AND P0, PT, R182, RZ, PT ;  /* 0x000000ffb600720c */ /* 0x000fc60003f05070 */
[----:B----4-:R-:W-:Y:S01]  /*2e00*/  HMMA.16816.F32 R120, R48, R46, R120 ;  /* 0x0000002e3078723c */ /* 0x010fe20000001878 */
[----:B------:R-:W-:Y:S01]  /*2e10*/  IMAD.WIDE R192, R10, 0x2, R192 ;  /* 0x000000020ac07825 */ /* 0x000fe200078e02c0 */
[----:B------:R-:W-:-:S03]  /*2e20*/  IADD3 R183, R183, -0x20, RZ ;  /* 0xffffffe0b7b77810 */ /* 0x000fc60007ffe0ff */
[----:B------:R-:W-:-:S03]  /*2e30*/  IMAD.WIDE R190, R10, 0x2, R190 ;  /* 0x000000020abe7825 */ /* 0x000fc600078e02be */
[----:B------:R-:W-:Y:S01]  /*2e40*/  HMMA.16816.F32 R116, R48, R42, R116 ;  /* 0x0000002a3074723c */ /* 0x000fe20000001874 */
[----:B------:R-:W-:-:S04]  /*2e50*/  IMAD.WIDE R188, R10, 0x2, R188 ;  /* 0x000000020abc7825 */ /* 0x000fc800078e02bc */
[----:B------:R-:W-:-:S03]  /*2e60*/  IMAD.WIDE R186, R10, 0x2, R186 ;  /* 0x000000020aba7825 */ /* 0x000fc600078e02ba */
[----:B------:R-:W-:Y:S01]  /*2e70*/  HMMA.16816.F32 R112, R48, R38, R112 ;  /* 0x000000263070723c */ /* 0x000fe20000001870 */
[----:B------:R-:W-:-:S04]  /*2e80*/  IMAD.WIDE R184, R10, 0x2, R184 ;  /* 0x000000020ab87825 */ /* 0x000fc800078e02b8 */
[----:B------:R-:W-:-:S03]  /*2e90*/  IMAD.WIDE R148, R10, 0x2, R148 ;  /* 0x000000020a947825 */ /* 0x000fc600078e0294 */
[----:B------:R-:W-:Y:S01]  /*2ea0*/  HMMA.16816.F32 R108, R48, R34, R108 ;  /* 0x00000022306c723c */ /* 0x000fe2000000186c */
[----:B------:R-:W-:-:S04]  /*2eb0*/  IMAD.WIDE R154, R10, 0x2, R154 ;  /* 0x000000020a9a7825 */ /* 0x000fc800078e029a */
[----:B------:R-:W-:-:S03]  /*2ec0*/  IMAD.WIDE R150, R10, 0x2, R150 ;  /* 0x000000020a967825 */ /* 0x000fc600078e0296 */
[----:B-----5:R-:W-:Y:S01]  /*2ed0*/  HMMA.16816.F32 R104, R52, R46, R104 ;  /* 0x0000002e3468723c */ /* 0x020fe20000001868 */
        /* <DEDUP_REMOVED lines=12> */
[----:B------:R-:W-:-:S07]  /*2fa0*/  IMAD.WIDE R194, R11, 0x2, R194 ;  /* 0x000000020bc27825 */ /* 0x000fce00078e02c2 */
[C---:B------:R-:W-:Y:S08]  /*2fb0*/  HMMA.16816.F32 R84, R56.reuse, R42, R84 ;  /* 0x0000002a3854723c */ /* 0x040ff00000001854 */
[C---:B------:R-:W-:Y:S08]  /*2fc0*/  HMMA.16816.F32 R80, R56.reuse, R38, R80 ;  /* 0x000000263850723c */ /* 0x040ff00000001850 */
[----:B------:R-:W-:Y:S08]  /*2fd0*/  HMMA.16816.F32 R76, R56, R34, R76 ;  /* 0x00000022384c723c */ /* 0x000ff0000000184c */
[C---:B0-----:R-:W-:Y:S08]  /*2fe0*/  HMMA.16816.F32 R72, R60.reuse, R46, R72 ;  /* 0x0000002e3c48723c */ /* 0x041ff00000001848 */
[C---:B------:R-:W-:Y:S08]  /*2ff0*/  HMMA.16816.F32 R68, R60.reuse, R42, R68 ;  /* 0x0000002a3c44723c */ /* 0x040ff00000001844 */
[C---:B------:R-:W-:Y:S08]  /*3000*/  HMMA.16816.F32 R64, R60.reuse, R38, R64 ;  /* 0x000000263c40723c */ /* 0x040ff00000001840 */
[----:B------:R-:W-:Y:S01]  /*3010*/  HMMA.16816.F32 R24, R60, R34, R24 ;  /* 0x000000223c18723c */ /* 0x000fe20000001818 */
[----:B------:R-:W-:Y:S01]  /*3020*/  @!P0 CALL.REL.NOINC `(.L_x_1) ;  /* 0x0000001000008944 */ /* 0x000fe20003c00000 */
[----:B------:R-:W-:Y:S06]  /*3030*/  BRA `(.L_x_2) ;  /* 0xffffedb000007947 */ /* 0x000fec000383ffff */
.L_x_1:
[----:B------:R-:W-:-:S06]  /*3040*/  NOP ;  /* 0x0000000000007918 */ /* 0x000fcc0000000000 */
[----:B------:R-:W-:Y:S02]  /*3050*/  F2FP.PACK_AB R21, R71, R70 ;  /* 0x000000464715723e */ /* 0x000fe400000000ff */
[----:B------:R-:W-:-:S02]  /*3060*/  F2FP.PACK_AB R69, R69, R68 ;  /* 0x000000444545723e */ /* 0x000fc400000000ff */
[----:B------:R-:W-:Y:S02]  /*3070*/  F2FP.PACK_AB R17, R103, R102 ;  /* 0x000000666711723e */ /* 0x000fe400000000ff */
[----:B------:R-:W-:Y:S02]  /*3080*/  F2FP.PACK_AB R101, R101, R100 ;  /* 0x000000646565723e */ /* 0x000fe400000000ff */
[----:B------:R-:W-:Y:S02]  /*3090*/  F2FP.PACK_AB R13, R87, R86 ;  /* 0x00000056570d723e */ /* 0x000fe400000000ff */
[----:B------:R-:W-:Y:S02]  /*30a0*/  F2FP.PACK_AB R85, R85, R84 ;  /* 0x000000545555723e */ /* 0x000fe400000000ff */
        /* <DEDUP_REMOVED lines=26> */
.L_x_0:
[----:B------:R-:W-:Y:S01]  /*3250*/  BAR.SYNC.DEFER_BLOCKING 0x0 ;  /* 0x0000000000007b1d */ /* 0x000fe20000010000 */
[----:B------:R-:W-:Y:S01]  /*3260*/  IMAD.SHL.U32 R5, R0, 0x200, RZ ;  /* 0x0000020000057824 */ /* 0x000fe200078e00ff */
[----:B------:R-:W-:Y:S01]  /*3270*/  ISETP.GE.AND P0, PT, R4, c[0x0][0x178], PT ;  /* 0x00005e0004007a0c */ /* 0x000fe20003f06270 */
[C---:B------:R-:W-:Y:S01]  /*3280*/  IMAD.SHL.U32 R6, R0.reuse, 0x20, RZ ;  /* 0x0000002000067824 */ /* 0x040fe200078e00ff */
[----:B------:R-:W-:Y:S01]  /*3290*/  IADD3 R26, R3, 0x8, RZ ;  /* 0x00000008031a7810 */ /* 0x000fe20007ffe0ff */
[C---:B------:R-:W-:Y:S01]  /*32a0*/  IMAD.SHL.U32 R7, R0.reuse, 0x4, RZ ;  /* 0x0000000400077824 */ /* 0x040fe200078e00ff */
[----:B------:R-:W-:Y:S01]  /*32b0*/  LOP3.LUT R5, R5, 0x3000, RZ, 0xc0, !PT ;  /* 0x0000300005057812 */ /* 0x000fe200078ec0ff */
[C---:B------:R-:W-:Y:S01]  /*32c0*/  IMAD.SHL.U32 R24, R0.reuse, 0x40, RZ ;  /* 0x0000004000187824 */ /* 0x040fe200078e00ff */
[----:B------:R-:W-:Y:S01]  /*32d0*/  ISETP.LT.AND P6, PT, R3, c[0x0][0x17c], !P0 ;  /* 0x00005f0003007a0c */ /* 0x000fe200047c1270 */
[----:B------:R-:W-:Y:S01]  /*32e0*/  IMAD.SHL.U32 R0, R0, 0x800, RZ ;  /* 0x0000080000007824 */ /* 0x000fe200078e00ff */
[----:B------:R-:W-:Y:S01]  /*32f0*/  LOP3.LUT R6, R5, 0x60, R6, 0xf8, !PT ;  /* 0x0000006005067812 */ /* 0x000fe200078ef806 */
[----:B------:R-:W-:Y:S01]  /*3300*/  IMAD R4, R4, c[0x0][0x194], RZ ;  /* 0x0000650004047a24 */ /* 0x000fe200078e02ff */
[----:B------:R-:W-:-:S02]  /*3310*/  LOP3.LUT R24, R24, 0x800, RZ, 0xc0, !PT ;  /* 0x0000080018187812 */ /* 0x000fc400078ec0ff */
[----:B------:R-:W-:Y:S02]  /*3320*/  LOP3.LUT R7, R6, 0x170, R7, 0x78, !PT ;  /* 0x0000017006077812 */ /* 0x000fe400078e7807 */
[----:B------:R-:W-:Y:S02]  /*3330*/  LOP3.LUT R5, R0, 0x3000, RZ, 0xc0, !PT ;  /* 0x0000300000057812 */ /* 0x000fe400078ec0ff */
[C---:B------:R-:W-:Y:S01]  /*3340*/  IADD3 R0, R3.reuse, 0x2, RZ ;  /* 0x0000000203007810 */ /* 0x040fe20007ffe0ff */
[----:B------:R-:W-:Y:S02]  /*3350*/  IMAD.IADD R7, R24, 0x1, R7 ;  /* 0x0000000118077824 */ /* 0x000fe400078e0207 */
[----:B------:R-:W-:Y:S01]  /*3360*/  IMAD R28, R2, 0x10, R5 ;  /* 0x00000010021c7824 */ /* 0x000fe200078e0205 */
[----:B------:R-:W-:Y:S02]  /*3370*/  IADD3 R2, R3, 0x1, RZ ;  /* 0x0000000103027810 */ /* 0x000fe40007ffe0ff */
[----:B------:R-:W-:Y:S01]  /*3380*/  STS.128 [R7], R116 ;  /* 0x0000007407007388 */ /* 0x000fe20000000c00 */
[----:B------:R-:W-:-:S02]  /*3390*/  ISETP.LT.AND P1, PT, R0, c[0x0][0x17c], !P0 ;  /* 0x00005f0000007a0c */ /* 0x000fc40004721270 */
[----:B------:R-:W-:Y:S01]  /*33a0*/  LOP3.LUT R30, R28, 0x20, RZ, 0x3c, !PT ;  /* 0x000000201c1e7812 */ /* 0x000fe200078e3cff */
[----:B------:R-:W-:Y:S01]  /*33b0*/  STS.128 [R7+0x80], R8 ;  /* 0x0000800807007388 */ /* 0x000fe20000000c00 */
[----:B------:R-:W-:Y:S02]  /*33c0*/  ISETP.LT.AND P2, PT, R2, c[0x0][0x17c], !P0 ;  /* 0x00005f0002007a0c */ /* 0x000fe40004741270 */
[----:B------:R-:W-:Y:S01]  /*33d0*/  LEA R2, P3, R4, c[0x0][0x170], 0x1 ;  /* 0x00005c0004027a11 */ /* 0x000fe200078608ff */
[----:B------:R-:W-:Y:S01]  /*33e0*/  STS.128 [R7+0x200], R84 ;  /* 0x0002005407007388 */ /* 0x000fe20000000c00 */
[----:B------:R-:W-:Y:S02]  /*33f0*/  LOP3.LUT R42, R28, 0x40, RZ, 0x3c, !PT ;  /* 0x000000401c2a7812 */ /* 0x000fe400078e3cff */
[----:B------:R-:W-:Y:S01]  /*3400*/  LEA.HI.X.SX32 R0, R4, c[0x0][0x174], 0x1, P3 ;  /* 0x00005d0004007a11 */ /* 0x000fe200018f0eff */
[----:B------:R0:W-:Y:S01]  /*3410*/  STS.128 [R7+0x280], R12 ;  /* 0x0002800c07007388 */ /* 0x0001e20000000c00 */
[----:B------:R-:W-:-:S03]  /*3420*/  LOP3.LUT R44, R28, 0x60, RZ, 0x3c, !PT ;  /* 0x000000601c2c7812 */ /* 0x000fc600078e3cff */
[----:B------:R-:W-:Y:S04]  /*3430*/  STS.128 [R7+0x400], R100 ;  /* 0x0004006407007388 */ /* 0x000fe80000000c00 */
[----:B------:R1:W-:Y:S04]  /*3440*/  STS.128 [R7+0x480], R16 ;  /* 0x0004801007007388 */ /* 0x0003e80000000c00 */
[----:B------:R-:W-:Y:S04]  /*3450*/  STS.128 [R7+0x600], R68 ;  /* 0x0006004407007388 */ /* 0x000fe80000000c00 */
[----:B------:R2:W-:Y:S01]  /*3460*/  STS.128 [R7+0x680], R20 ;  /* 0x0006801407007388 */ /* 0x0005e20000000c00 */
[C---:B0-----:R-:W-:Y:S01]  /*3470*/  IMAD R15, R3.reuse, c[0x0][0x198], RZ ;  /* 0x00006600030f7a24 */ /* 0x041fe200078e02ff */
[----:B------:R-:W-:-:S02]  /*3480*/  IADD3 R13, R3, 0x3, RZ ;  /* 0x00000003030d7810 */ /* 0x000fc40007ffe0ff */
[----:B------:R-:W-:Y:S01]  /*3490*/  BAR.SYNC.DEFER_BLOCKING 0x0 ;  /* 0x0000000000007b1d */ /* 0x000fe20000010000 */
[C---:B------:R-:W-:Y:S02]  /*34a0*/  IADD3 R14, R3.reuse, 0x4, RZ ;  /* 0x00000004030e7810 */ /* 0x040fe40007ffe0ff */
[----:B------:R-:W-:Y:S02]  /*34b0*/  IADD3 R12, R3, 0x5, RZ ;  /* 0x00000005030c7810 */ /* 0x000fe40007ffe0ff */
[----:B-1----:R-:W-:Y:S02]  /*34c0*/  LEA R16, P3, R15, R2, 0x1 ;  /* 0x000000020f107211 */ /* 0x002fe400078608ff */
[----:B------:R-:W-:Y:S02]  /*34d0*/  ISETP.LT.AND P5, PT, R13, c[0x0][0x17c], !P0 ;  /* 0x00005f000d007a0c */ /* 0x000fe400047a1270 */
[C---:B------:R-:W-:Y:S02]  /*34e0*/  LEA.HI.X.SX32 R17, R15.reuse, R0, 0x1, P3 ;  /* 0x000000000f117211 */ /* 0x040fe400018f0eff */
[----:B------:R-:W-:-:S02]  /*34f0*/  IADD3 R15, R15, c[0x0][0x198], RZ ;  /* 0x000066000f0f7a10 */ /* 0x000fc40007ffe0ff */
[----:B------:R-:W-:Y:S02]  /*3500*/  ISETP.LT.AND P4, PT, R14, c[0x0][0x17c], !P0 ;  /* 0x00005f000e007a0c */ /* 0x000fe40004781270 */
[----:B--2---:R-:W-:Y:S02]  /*3510*/  IADD3 R21, R15, c[0x0][0x198], RZ ;  /* 0x000066000f157a10 */ /* 0x004fe40007ffe0ff */
[----:B------:R-:W-:Y:S02]  /*3520*/  ISETP.LT.AND P3, PT, R12, c[0x0][0x17c], !P0 ;  /* 0x00005f000c007a0c */ /* 0x000fe40004761270 */
[----:B------:R-:W-:Y:S02]  /*3530*/  IADD3 R22, R3, 0x6, RZ ;  /* 0x0000000603167810 */ /* 0x000fe40007ffe0ff */
[----:B------:R-:W-:Y:S01]  /*3540*/  IADD3 R23, R21, c[0x0][0x198], RZ ;  /* 0x0000660015177a10 */ /* 0x000fe20007ffe0ff */
[----:B------:R-:W0:Y:S03]  /*3550*/  LDS.128 R32, [R28] ;  /* 0x000000001c207984 */ /* 0x000e260000000c00 */
[----:B------:R-:W-:Y:S01]  /*3560*/  IADD3 R27, R23, c[0x0][0x198], RZ ;  /* 0x00006600171b7a10 */ /* 0x000fe20007ffe0ff */
[----:B------:R-:W1:Y:S04]  /*3570*/  LDS.128 R8, [R30] ;  /* 0x000000001e087984 */ /* 0x000e680000000c00 */
[----:B------:R-:W2:Y:S04]  /*3580*/  LDS.128 R4, [R42] ;  /* 0x000000002a047984 */ /* 0x000ea80000000c00 */
[----:B0-----:R0:W-:Y:S01]  /*3590*/  @P6 STG.E.U16 [R16.64], R32 ;  /* 0x0000002010006986 */ /* 0x0011e2000c101504 */
[----:B------:R-:W-:-:S04]  /*35a0*/  LEA R18, P6, R15, R2, 0x1 ;  /* 0x000000020f127211 */ /* 0x000fc800078c08ff */
[----:B------:R-:W-:Y:S02]  /*35b0*/  LEA.HI.X.SX32 R19, R15, R0, 0x1, P6 ;  /* 0x000000000f137211 */ /* 0x000fe400030f0eff */
[C---:B------:R-:W-:Y:S01]  /*35c0*/  LEA R20, P6, R21.reuse, R2, 0x1 ;  /* 0x0000000215147211 */ /* 0x040fe200078c08ff */
[----:B------:R-:W3:Y:S03]  /*35d0*/  LDS.128 R12, [R44] ;  /* 0x000000002c0c7984 */ /* 0x000ee60000000c00 */
[----:B------:R-:W-:Y:S02]  /*35e0*/  LEA.HI.X.SX32 R21, R21, R0, 0x1, P6 ;  /* 0x0000000015157211 */ /* 0x000fe400030f0eff */
[----:B0-----:R-:W-:Y:S02]  /*35f0*/  PRMT R17, R32, 0x7632, R17 ;  /* 0x0000763220117816 */ /* 0x001fe40000000011 */
[----:B------:R-:W-:-:S03]  /*3600*/  IADD3 R16, R3, 0x7, RZ ;  /* 0x0000000703107810 */ /* 0x000fc60007ffe0ff */
[----:B------:R-:W-:Y:S01]  /*3610*/  @P2 STG.E.U16 [R18.64], R17 ;  /* 0x0000001112002986 */ /* 0x000fe2000c101504 */
[----:B------:R-:W-:Y:S02]  /*3620*/  ISETP.LT.AND P2, PT, R22, c[0x0][0x17c], !P0 ;  /* 0x00005f0016007a0c */ /* 0x000fe40004741270 */
[C---:B------:R-:W-:Y:S01]  /*3630*/  LEA R22, P6, R23.reuse, R2, 0x1 ;  /* 0x0000000217167211 */ /* 0x040fe200078c08ff */
[----:B-1----:R0:W-:Y:S01]  /*3640*/  @P1 STG.E.U16 [R20.64], R8 ;  /* 0x0000000814001986 */ /* 0x0021e2000c101504 */
[----:B------:R-:W-:Y:S02]  /*3650*/  ISETP.LT.AND P1, PT, R16, c[0x0][0x17c], !P0 ;  /* 0x00005f0010007a0c */ /* 0x000fe40004721270 */
[----:B------:R-:W-:Y:S01]  /*3660*/  LEA.HI.X.SX32 R23, R23, R0, 0x1, P6 ;  /* 0x0000000017177211 */ /* 0x000fe200030f0eff */
[----:B------:R1:W4:Y:S01]  /*3670*/  LDS.128 R16, [R28+0x800] ;  /* 0x000800001c107984 */ /* 0x0003220000000c00 */
[----:B------:R-:W-:-:S04]  /*3680*/  LEA R24, P6, R27, R2, 0x1 ;  /* 0x000000021b187211 */ /* 0x000fc800078c08ff */
[C---:B------:R-:W-:Y:S02]  /*3690*/  LEA.HI.X.SX32 R25, R27.reuse, R0, 0x1, P6 ;  /* 0x000000001b197211 */ /* 0x040fe400030f0eff */
[----:B------:R-:W-:Y:S02]  /*36a0*/  IADD3 R27, R27, c[0x0][0x198], RZ ;  /* 0x000066001b1b7a10 */ /* 0x000fe40007ffe0ff */
[----:B0-----:R-:W-:Y:S02]  /*36b0*/  PRMT R21, R8, 0x7632, R21 ;  /* 0x0000763208157816 */ /* 0x001fe40000000015 */
[----:B------:R-:W-:Y:S02]  /*36c0*/  IADD3 R29, R27, c[0x0][0x198], RZ ;  /* 0x000066001b1d7a10 */ /* 0x000fe40007ffe0ff */
[----:B------:R-:W-:Y:S01]  /*36d0*/  IADD3 R8, R3, 0x9, RZ ;  /* 0x0000000903087810 */ /* 0x000fe20007ffe0ff */
[----:B------:R-:W-:Y:S01]  /*36e0*/  @P5 STG.E.U16 [R22.64], R21 ;  /* 0x0000001516005986 */ /* 0x000fe2000c101504 */
[----:B------:R-:W-:-:S02]  /*36f0*/  ISETP.LT.AND P5, PT, R26, c[0x0][0x17c], !P0 ;  /* 0x00005f001a007a0c */ /* 0x000fc400047a1270 */
[----:B------:R-:W-:Y:S01]  /*3700*/  LEA R26, P6, R27, R2, 0x1 ;  /* 0x000000021b1a7211 */ /* 0x000fe200078c08ff */
[----:B------:R-:W0:Y:S01]  /*3710*/  LDS.128 R20, [R30+0x800] ;  /* 0x000800001e147984 */ /* 0x000e220000000c00 */
[----:B------:R-:W-:Y:S02]  /*3720*/  IADD3 R31, R29, c[0x0][0x198], RZ ;  /* 0x000066001d1f7a10 */ /* 0x000fe40007ffe0ff */
[----:B------:R-:W-:Y:S01]  /*3730*/  LEA.HI.X.SX32 R27, R27, R0, 0x1, P6 ;  /* 0x000000001b1b7211 */ /* 0x000fe200030f0eff */
[----:B--2---:R2:W-:Y:S01]  /*3740*/  @P4 STG.E.U16 [R24.64], R4 ;  /* 0x0000000418004986 */ /* 0x0045e2000c101504 */
[----:B-1----:R-:W-:Y:S02]  /*3750*/  LEA R28, P6, R29, R2, 0x1 ;  /* 0x000000021d1c7211 */ /* 0x002fe400078c08ff */
[----:B------:R-:W-:Y:S02]  /*3760*/  IADD3 R41, R31, c[0x0][0x198], RZ ;  /* 0x000066001f297a10 */ /* 0x000fe40007ffe0ff */
[----:B------:R-:W-:-:S02]  /*3770*/  LEA.HI.X.SX32 R29, R29, R0, 0x1, P6 ;  /* 0x000000001d1d7211 */ /* 0x000fc400030f0eff */
[----:B------:R-:W-:Y:S02]  /*3780*/  LEA R36, P6, R31, R2, 0x1 ;  /* 0x000000021f247211 */ /* 0x000fe400078c08ff */
[----:B------:R-:W-:Y:S02]  /*3790*/  ISETP.LT.AND P4, PT, R8, c[0x0][0x17c], !P0 ;  /* 0x00005f0008007a0c */ /* 0x000fe40004781270 */
[----:B------:R-:W-:Y:S02]  /*37a0*/  IADD3 R8, R3, 0xa, RZ ;  /* 0x0000000a03087810 */ /* 0x000fe40007ffe0ff */
[----:B--2---:R-:W-:Y:S02]  /*37b0*/  PRMT R25, R4, 0x7632, R25 ;  /* 0x0000763204197816 */ /* 0x004fe40000000019 */
[----:B------:R-:W-:Y:S02]  /*37c0*/  LEA.HI.X.SX32 R37, R31, R0, 0x1, P6 ;  /* 0x000000001f257211 */ /* 0x000fe400030f0eff */
[----:B------:R-:W-:Y:S01]  /*37d0*/  IADD3 R4, R3, 0xb, RZ ;  /* 0x0000000b03047810 */ /* 0x000fe20007ffe0ff */
[----:B------:R-:W-:Y:S01]  /*37e0*/  @P3 STG.E.U16 [R26.64], R25 ;  /* 0x000000191a003986 */ /* 0x000fe2000c101504 */
[----:B------:R-:W-:-:S02]  /*37f0*/  LEA R38, P6, R41, R2, 0x1 ;  /* 0x0000000229267211 */ /* 0x000fc400078c08ff */
[----:B------:R-:W-:Y:S01]  /*3800*/  ISETP.LT.AND P3, PT, R8, c[0x0][0x17c], !P0 ;  /* 0x00005f0008007a0c */ /* 0x000fe20004761270 */
[----:B------:R-:W1:Y:S01]  /*3810*/  LDS.128 R24, [R42+0x800] ;  /* 0x000800002a187984 */ /* 0x000e620000000c00 */
[----:B---3--:R-:W-:Y:S02]  /*3820*/  PRMT R8, R12, 0x7632, R8 ;  /* 0x000076320c087816 */ /* 0x008fe40000000008 */
[----:B------:R-:W-:Y:S01]  /*3830*/  LEA.HI.X.SX32 R39, R41, R0, 0x1, P6 ;  /* 0x0000000029277211 */ /* 0x000fe200030f0eff */
[----:B------:R-:W-:Y:S01]  /*3840*/  @P2 STG.E.U16 [R28.64], R12 ;  /* 0x0000000c1c002986 */ /* 0x000fe2000c101504 */
[----:B------:R-:W-:Y:S02]  /*3850*/  ISETP.LT.AND P2, PT, R4, c[0x0][0x17c], !P0 ;  /* 0x00005f0004007a0c */ /* 0x000fe40004741270 */
[----:B------:R-:W-:Y:S01]  /*3860*/  IADD3 R4, R3, 0xc, RZ ;  /* 0x0000000c03047810 */ /* 0x000fe20007ffe0ff */
[----:B------:R-:W2:Y:S01]  /*3870*/  LDS.128 R28, [R44+0x800] ;  /* 0x000800002c1c7984 */ /* 0x000ea20000000c00 */
[----:B------:R-:W-:-:S03]  /*3880*/  IADD3 R41, R41, c[0x0][0x198], RZ ;  /* 0x0000660029297a10 */ /* 0x000fc60007ffe0ff */
[----:B------:R3:W-:Y:S01]  /*3890*/  @P1 STG.E.U16 [R36.64], R8 ;  /* 0x0000000824001986 */ /* 0x0007e2000c101504 */
[----:B------:R-:W-:Y:S02]  /*38a0*/  ISETP.LT.AND P1, PT, R4, c[0x0][0x17c], !P0 ;  /* 0x00005f0004007a0c */ /* 0x000fe40004721270 */
[----:B------:R-:W-:Y:S01]  /*38b0*/  LEA R40, P6, R41, R2, 0x1 ;  /* 0x0000000229287211 */ /* 0x000fe200078c08ff */
[----:B----4-:R4:W-:Y:S01]  /*38c0*/  @P5 STG.E.U16 [R38.64], R16 ;  /* 0x0000001026005986 */ /* 0x0109e2000c101504 */
[----:B------:R-:W-:Y:S02]  /*38d0*/  IADD3 R4, R3, 0xd, RZ ;  /* 0x0000000d03047810 */ /* 0x000fe40007ffe0ff */
[C---:B------:R-:W-:Y:S02]  /*38e0*/  IADD3 R43, R41.reuse, c[0x0][0x198], RZ ;  /* 0x00006600292b7a10 */ /* 0x040fe40007ffe0ff */
[----:B------:R-:W-:Y:S02]  /*38f0*/  LEA.HI.X.SX32 R41, R41, R0, 0x1, P6 ;  /* 0x0000000029297211 */ /* 0x000fe400030f0eff */
[----:B------:R-:W-:-:S02]  /*3900*/  ISETP.LT.AND P5, PT, R4, c[0x0][0x17c], !P0 ;  /* 0x00005f0004007a0c */ /* 0x000fc400047a1270 */
[----:B---3--:R-:W-:Y:S02]  /*3910*/  PRMT R8, R16, 0x7632, R8 ;  /* 0x0000763210087816 */ /* 0x008fe40000000008 */
[----:B------:R-:W-:Y:S02]  /*3920*/  LEA R42, P6, R43, R2, 0x1 ;  /* 0x000000022b2a7211 */ /* 0x000fe400078c08ff */
[----:B------:R-:W-:Y:S01]  /*3930*/  IADD3 R4, R3, 0xe, RZ ;  /* 0x0000000e03047810 */ /* 0x000fe20007ffe0ff */
[----:B------:R3:W-:Y:S01]  /*3940*/  @P4 STG.E.U16 [R40.64], R8 ;  /* 0x0000000828004986 */ /* 0x0007e2000c101504 */
[C---:B------:R-:W-:Y:S02]  /*3950*/  IADD3 R37, R43.reuse, c[0x0][0x198], RZ ;  /* 0x000066002b257a10 */ /* 0x040fe40007ffe0ff */
[----:B------:R-:W-:Y:S02]  /*3960*/  LEA.HI.X.SX32 R43, R43, R0, 0x1, P6 ;  /* 0x000000002b2b7211 */ /* 0x000fe400030f0eff */
[----:B------:R-:W-:-:S02]  /*3970*/  ISETP.LT.AND P4, PT, R4, c[0x0][0x17c], !P0 ;  /* 0x00005f0004007a0c */ /* 0x000fc40004781270 */
[----:B------:R-:W-:Y:S01]  /*3980*/  LEA R36, P6, R37, R2, 0x1 ;  /* 0x0000000225247211 */ /* 0x000fe200078c08ff */
[----:B0-----:R0:W-:Y:S01]  /*3990*/  @P3 STG.E.U16 [R42.64], R20 ;  /* 0x000000142a003986 */ /* 0x0011e2000c101504 */
[----:B------:R-:W-:Y:S02]  /*39a0*/  IADD3 R4, R3, 0xf, RZ ;  /* 0x0000000f03047810 */ /* 0x000fe40007ffe0ff */
[C---:B----4-:R-:W-:Y:S02]  /*39b0*/  IADD3 R39, R37.reuse, c[0x0][0x198], RZ ;  /* 0x0000660025277a10 */ /* 0x050fe40007ffe0ff */
[----:B------:R-:W-:Y:S02]  /*39c0*/  LEA.HI.X.SX32 R37, R37, R0, 0x1, P6 ;  /* 0x0000000025257211 */ /* 0x000fe400030f0eff */
[----:B------:R-:W-:Y:S02]  /*39d0*/  PRMT R12, R20, 0x7632, R12 ;  /* 0x00007632140c7816 */ /* 0x000fe4000000000c */
[----:B------:R-:W-:-:S02]  /*39e0*/  ISETP.LT.AND P3, PT, R4, c[0x0][0x17c], !P0 ;  /* 0x00005f0004007a0c */ /* 0x000fc40004761270 */
[----:B------:R-:W-:Y:S01]  /*39f0*/  LEA R38, P6, R39, R2, 0x1 ;  /* 0x0000000227267211 */ /* 0x000fe200078c08ff */
[----:B------:R4:W-:Y:S01]  /*3a00*/  @P2 STG.E.U16 [R36.64], R12 ;  /* 0x0000000c24002986 */ /* 0x0009e2000c101504 */
[----:B------:R-:W-:Y:S02]  /*3a10*/  IADD3 R4, R3, 0x10, RZ ;  /* 0x0000001003047810 */ /* 0x000fe40007ffe0ff */
[C---:B---3--:R-:W-:Y:S02]  /*3a20*/  IADD3 R41, R39.reuse, c[0x0][0x198], RZ ;  /* 0x0000660027297a10 */ /* 0x048fe40007ffe0ff */
[----:B------:R-:W-:Y:S02]  /*3a30*/  LEA.HI.X.SX32 R39, R39, R0, 0x1, P6 ;  /* 0x0000000027277211 */ /* 0x000fe400030f0eff */
[----:B------:R-:W-:Y:S02]  /*3a40*/  ISETP.LT.AND P2, PT, R4, c[0x0][0x17c], !P0 ;  /* 0x00005f0004007a0c */ /* 0x000fe40004741270 */
[----:B------:R-:W-:Y:S01]  /*3a50*/  LEA R40, P6, R41, R2, 0x1 ;  /* 0x0000000229287211 */ /* 0x000fe200078c08ff */
[----:B-1----:R1:W-:Y:S01]  /*3a60*/  @P1 STG.E.U16 [R38.64], R24 ;  /* 0x0000001826001986 */ /* 0x0023e2000c101504 */
[----:B------:R-:W-:-:S02]  /*3a70*/  IADD3 R4, R3, 0x11, RZ ;  /* 0x0000001103047810 */ /* 0x000fc40007ffe0ff */
[C---:B0-----:R-:W-:Y:S02]  /*3a80*/  IADD3 R43, R41.reuse, c[0x0][0x198], RZ ;  /* 0x00006600292b7a10 */ /* 0x041fe40007ffe0ff */
[----:B------:R-:W-:Y:S02]  /*3a90*/  LEA.HI.X.SX32 R41, R41, R0, 0x1, P6 ;  /* 0x0000000029297211 */ /* 0x000fe400030f0eff */
[----:B------:R-:W-:Y:S02]  /*3aa0*/  PRMT R20, R24, 0x7632, R20 ;  /* 0x0000763218147816 */ /* 0x000fe40000000014 */
[----:B------:R-:W-:Y:S02]  /*3ab0*/  ISETP.LT.AND P1, PT, R4, c[0x0][0x17c], !P0 ;  /* 0x00005f0004007a0c */ /* 0x000fe40004721270 */
[----:B------:R-:W-:Y:S01]  /*3ac0*/  LEA R42, P6, R43, R2, 0x1 ;  /* 0x000000022b2a7211 */ /* 0x000fe200078c08ff */
[----:B------:R0:W-:Y:S01]  /*3ad0*/  @P5 STG.E.U16 [R40.64], R20 ;  /* 0x0000001428005986 */ /* 0x0001e2000c101504 */
[----:B------:R-:W-:-:S02]  /*3ae0*/  IADD3 R4, R3, 0x12, RZ ;  /* 0x0000001203047810 */ /* 0x000fc40007ffe0ff */
[C---:B----4-:R-:W-:Y:S02]  /*3af0*/  IADD3 R37, R43.reuse, c[0x0][0x198], RZ ;  /* 0x000066002b257a10 */ /* 0x050fe40007ffe0ff */
[----:B------:R-:W-:Y:S02]  /*3b00*/  LEA.HI.X.SX32 R43, R43, R0, 0x1, P6 ;  /* 0x000000002b2b7211 */ /* 0x000fe400030f0eff */
[----:B------:R-:W-:Y:S02]  /*3b10*/  ISETP.LT.AND P5, PT, R4, c[0x0][0x17c], !P0 ;  /* 0x00005f0004007a0c */ /* 0x000fe400047a1270 */
[----:B------:R-:W-:Y:S01]  /*3b20*/  LEA R36, P6, R37, R2, 0x1 ;  /* 0x0000000225247211 */ /* 0x000fe200078c08ff */
[----:B--2---:R2:W-:Y:S01]  /*3b30*/  @P4 STG.E.U16 [R42.64], R28 ;  /* 0x0000001c2a004986 */ /* 0x0045e2000c101504 */
[----:B------:R-:W-:Y:S02]  /*3b40*/  IADD3 R4, R3, 0x13, RZ ;  /* 0x0000001303047810 */ /* 0x000fe40007ffe0ff */
[----:B-1----:R-:W-:-:S02]  /*3b50*/  IADD3 R39, R37, c[0x0][0x198], RZ ;  /* 0x0000660025277a10 */ /* 0x002fc40007ffe0ff */
[----:B------:R-:W-:Y:S02]  /*3b60*/  LEA.HI.X.SX32 R37, R37, R0, 0x1, P6 ;  /* 0x0000000025257211 */ /* 0x000fe400030f0eff */
[----:B------:R-:W-:Y:S02]  /*3b70*/  PRMT R8, R28, 0x7632, R8 ;  /* 0x000076321c087816 */ /* 0x000fe40000000008 */
[----:B------:R-:W-:Y:S02]  /*3b80*/  ISETP.LT.AND P4, PT, R4, c[0x0][0x17c], !P0 ;  /* 0x00005f0004007a0c */ /* 0x000fe40004781270 */
[----:B------:R-:W-:Y:S01]  /*3b90*/  LEA R38, P6, R39, R2, 0x1 ;  /* 0x0000000227267211 */ /* 0x000fe200078c08ff */
[----:B------:R1:W-:Y:S01]  /*3ba0*/  @P3 STG.E.U16 [R36.64], R8 ;  /* 0x0000000824003986 */ /* 0x0003e2000c101504 */
[----:B------:R-:W-:Y:S02]  /*3bb0*/  IADD3 R4, R3, 0x14, RZ ;  /* 0x0000001403047810 */ /* 0x000fe40007ffe0ff */
[----:B0-----:R-:W-:-:S02]  /*3bc0*/  IADD3 R41, R39, c[0x0][0x198], RZ ;  /* 0x0000660027297a10 */ /* 0x001fc40007ffe0ff */
[----:B------:R-:W-:Y:S02]  /*3bd0*/  LEA.HI.X.SX32 R39, R39, R0, 0x1, P6 ;  /* 0x0000000027277211 */ /* 0x000fe400030f0eff */
[----:B------:R-:W-:Y:S02]  /*3be0*/  ISETP.LT.AND P3, PT, R4, c[0x0][0x17c], !P0 ;  /* 0x00005f0004007a0c */ /* 0x000fe40004761270 */
[----:B------:R-:W-:Y:S01]  /*3bf0*/  LEA R40, P6, R41, R2, 0x1 ;  /* 0x0000000229287211 */ /* 0x000fe200078c08ff */
[----:B------:R0:W-:Y:S01]  /*3c00*/  @P2 STG.E.U16 [R38.64], R33 ;  /* 0x0000002126002986 */ /* 0x0001e2000c101504 */
[----:B------:R-:W-:Y:S02]  /*3c10*/  IADD3 R4, R3, 0x15, RZ ;  /* 0x0000001503047810 */ /* 0x000fe40007ffe0ff */
[C---:B--2---:R-:W-:Y:S02]  /*3c20*/  IADD3 R43, R41.reuse, c[0x0][0x198], RZ ;  /* 0x00006600292b7a10 */ /* 0x044fe40007ffe0ff */
[----:B------:R-:W-:-:S02]  /*3c30*/  LEA.HI.X.SX32 R41, R41, R0, 0x1, P6 ;  /* 0x0000000029297211 */ /* 0x000fc400030f0eff */
[----:B------:R-:W-:Y:S02]  /*3c40*/  PRMT R20, R33, 0x7632, R20 ;  /* 0x0000763221147816 */ /* 0x000fe40000000014 */
[----:B------:R-:W-:Y:S02]  /*3c50*/  ISETP.LT.AND P2, PT, R4, c[0x0][0x17c], !P0 ;  /* 0x00005f0004007a0c */ /* 0x000fe40004741270 */
[----:B------:R-:W-:Y:S01]  /*3c60*/  LEA R42, P6, R43, R2, 0x1 ;  /* 0x000000022b2a7211 */ /* 0x000fe200078c08ff */
[----:B------:R2:W-:Y:S01]  /*3c70*/  @P1 STG.E.U16 [R40.64], R20 ;  /* 0x0000001428001986 */ /* 0x0005e2000c101504 */
[----:B------:R-:W-:Y:S02]  /*3c80*/  IADD3 R4, R3, 0x16, RZ ;  /* 0x0000001603047810 */ /* 0x000fe40007ffe0ff */
[C---:B-1----:R-:W-:Y:S02]  /*3c90*/  IADD3 R37, R43.reuse, c[0x0][0x198], RZ ;  /* 0x000066002b257a10 */ /* 0x042fe40007ffe0ff */
[----:B------:R-:W-:-:S02]  /*3ca0*/  LEA.HI.X.SX32 R43, R43, R0, 0x1, P6 ;  /* 0x000000002b2b7211 */ /* 0x000fc400030f0eff */
[----:B------:R-:W-:Y:S02]  /*3cb0*/  ISETP.LT.AND P1, PT, R4, c[0x0][0x17c], !P0 ;  /* 0x00005f0004007a0c */ /* 0x000fe40004721270 */
[----:B------:R-:W-:Y:S01]  /*3cc0*/  LEA R36, P6, R37, R2, 0x1 ;  /* 0x0000000225247211 */ /* 0x000fe200078c08ff */
[----:B------:R1:W-:Y:S01]  /*3cd0*/  @P5 STG.E.U16 [R42.64], R9 ;  /* 0x000000092a005986 */ /* 0x0003e2000c101504 */
[----:B------:R-:W-:Y:S02]  /*3ce0*/  IADD3 R4, R3, 0x17, RZ ;  /* 0x0000001703047810 */ /* 0x000fe40007ffe0ff */
[C---:B0-----:R-:W-:Y:S02]  /*3cf0*/  IADD3 R33, R37.reuse, c[0x0][0x198], RZ ;  /* 0x0000660025217a10 */ /* 0x041fe40007ffe0ff */
[----:B------:R-:W-:Y:S02]  /*3d00*/  LEA.HI.X.SX32 R37, R37, R0, 0x1, P6 ;  /* 0x0000000025257211 */ /* 0x000fe400030f0eff */
[----:B------:R-:W-:-:S02]  /*3d10*/  PRMT R12, R9, 0x7632, R12 ;  /* 0x00007632090c7816 */ /* 0x000fc4000000000c */
[----:B------:R-:W-:Y:S02]  /*3d20*/  ISETP.LT.AND P5, PT, R4, c[0x0][0x17c], !P0 ;  /* 0x00005f0004007a0c */ /* 0x000fe400047a1270 */
[----:B------:R-:W-:Y:S01]  /*3d30*/  LEA R32, P6, R33, R2, 0x1 ;  /* 0x0000000221207211 */ /* 0x000fe200078c08ff */
[----:B------:R0:W-:Y:S01]  /*3d40*/  @P4 STG.E.U16 [R36.64], R12 ;  /* 0x0000000c24004986 */ /* 0x0001e2000c101504 */
[----:B------:R-:W-:Y:S02]  /*3d50*/  IADD3 R4, R3, 0x18, RZ ;  /* 0x0000001803047810 */ /* 0x000fe40007ffe0ff */
[C---:B------:R-:W-:Y:S02]  /*3d60*/  IADD3 R39, R33.reuse, c[0x0][0x198], RZ ;  /* 0x0000660021277a10 */ /* 0x040fe40007ffe0ff */
[----:B------:R-:W-:Y:S02]  /*3d70*/  LEA.HI.X.SX32 R33, R33, R0, 0x1, P6 ;  /* 0x0000000021217211 */ /* 0x000fe400030f0eff */
[----:B------:R-:W-:-:S02]  /*3d80*/  ISETP.LT.AND P4, PT, R4, c[0x0][0x17c], !P0 ;  /* 0x00005f0004007a0c */ /* 0x000fc40004781270 */
[----:B------:R-:W-:Y:S01]  /*3d90*/  LEA R8, P6, R39, R2, 0x1 ;  /* 0x0000000227087211 */ /* 0x000fe200078c08ff */
[----:B------:R3:W-:Y:S01]  /*3da0*/  @P3 STG.E.U16 [R32.64], R5 ;  /* 0x0000000520003986 */ /* 0x0007e2000c101504 */
[----:B------:R-:W-:Y:S02]  /*3db0*/  IADD3 R4, R3, 0x19, RZ ;  /* 0x0000001903047810 */ /* 0x000fe40007ffe0ff */
[C---:B--2---:R-:W-:Y:S02]  /*3dc0*/  IADD3 R41, R39.reuse, c[0x0][0x198], RZ ;  /* 0x0000660027297a10 */ /* 0x044fe40007ffe0ff */
[----:B-1----:R-:W-:Y:S02]  /*3dd0*/  LEA.HI.X.SX32 R9, R39, R0, 0x1, P6 ;  /* 0x0000000027097211 */ /* 0x002fe400030f0eff */
[----:B------:R-:W-:Y:S02]  /*3de0*/  PRMT R16, R5, 0x7632, R16 ;  /* 0x0000763205107816 */ /* 0x000fe40000000010 */
[----:B------:R-:W-:-:S02]  /*3df0*/  ISETP.LT.AND P3, PT, R4, c[0x0][0x17c], !P0 ;  /* 0x00005f0004007a0c */ /* 0x000fc40004761270 */
[----:B------:R-:W-:Y:S01]  /*3e00*/  LEA R38, P6, R41, R2, 0x1 ;  /* 0x0000000229267211 */ /* 0x000fe200078c08ff */
[----:B------:R1:W-:Y:S01]  /*3e10*/  @P2 STG.E.U16 [R8.64], R16 ;  /* 0x0000001008002986 */ /* 0x0003e2000c101504 */
[----:B------:R-:W-:Y:S02]  /*3e20*/  IADD3 R4, R3, 0x1a, RZ ;  /* 0x0000001a03047810 */ /* 0x000fe40007ffe0ff */
[C---:B0-----:R-:W-:Y:S02]  /*3e30*/  IADD3 R37, R41.reuse, c[0x0][0x198], RZ ;  /* 0x0000660029257a10 */ /* 0x041fe40007ffe0ff */
[----:B------:R-:W-:Y:S02]  /*3e40*/  LEA.HI.X.SX32 R39, R41, R0, 0x1, P6 ;  /* 0x0000000029277211 */ /* 0x000fe400030f0eff */
[----:B------:R-:W-:Y:S02]  /*3e50*/  ISETP.LT.AND P2, PT, R4, c[0x0][0x17c], !P0 ;  /* 0x00005f0004007a0c */ /* 0x000fe40004741270 */
[----:B------:R-:W-:Y:S01]  /*3e60*/  LEA R36, P6, R37, R2, 0x1 ;  /* 0x0000000225247211 */ /* 0x000fe200078c08ff */
[----:B------:R0:W-:Y:S01]  /*3e70*/  @P1 STG.E.U16 [R38.64], R13 ;  /* 0x0000000d26001986 */ /* 0x0001e2000c101504 */
[----:B------:R-:W-:-:S02]  /*3e80*/  IADD3 R4, R3, 0x1b, RZ ;  /* 0x0000001b03047810 */ /* 0x000fc40007ffe0ff */
[C---:B---3--:R-:W-:Y:S02]  /*3e90*/  IADD3 R5, R37.reuse, c[0x0][0x198], RZ ;  /* 0x0000660025057a10 */ /* 0x048fe40007ffe0ff */
[----:B------:R-:W-:Y:S02]  /*3ea0*/  LEA.HI.X.SX32 R37, R37, R0, 0x1, P6 ;  /* 0x0000000025257211 */ /* 0x000fe400030f0eff */
[----:B------:R-:W-:Y:S02]  /*3eb0*/  ISETP.LT.AND P1, PT, R4, c[0x0][0x17c], !P0 ;  /* 0x00005f0004007a0c */ /* 0x000fe40004721270 */
[----:B------:R-:W-:Y:S02]  /*3ec0*/  LEA R4, P6, R5, R2, 0x1 ;  /* 0x0000000205047211 */ /* 0x000fe400078c08ff */
[----:B------:R-:W-:Y:S02]  /*3ed0*/  PRMT R20, R13, 0x7632, R20 ;  /* 0x000076320d147816 */ /* 0x000fe40000000014 */
[----:B------:R-:W-:-:S02]  /*3ee0*/  IADD3 R33, R5, c[0x0][0x198], RZ ;  /* 0x0000660005217a10 */ /* 0x000fc40007ffe0ff */
[----:B------:R-:W-:Y:S01]  /*3ef0*/  LEA.HI.X.SX32 R5, R5, R0, 0x1, P6 ;  /* 0x0000000005057211 */ /* 0x000fe200030f0eff */
[----:B------:R2:W-:Y:S01]  /*3f00*/  @P5 STG.E.U16 [R36.64], R20 ;  /* 0x0000001424005986 */ /* 0x0005e2000c101504 */
[C---:B-1----:R-:W-:Y:S02]  /*3f10*/  IADD3 R9, R3.reuse, 0x1d, RZ ;  /* 0x0000001d03097810 */ /* 0x042fe40007ffe0ff */
[----:B------:R-:W-:Y:S01]  /*3f20*/  IADD3 R12, R3, 0x1c, RZ ;  /* 0x0000001c030c7810 */ /* 0x000fe20007ffe0ff */
[----:B------:R1:W-:Y:S01]  /*3f30*/  @P4 STG.E.U16 [R4.64], R17 ;  /* 0x0000001104004986 */ /* 0x0003e2000c101504 */
[C---:B------:R-:W-:Y:S02]  /*3f40*/  LEA R8, P6, R33.reuse, R2, 0x1 ;  /* 0x0000000221087211 */ /* 0x040fe400078c08ff */
[----:B0-----:R-:W-:Y:S02]  /*3f50*/  IADD3 R13, R33, c[0x0][0x198], RZ ;  /* 0x00006600210d7a10 */ /* 0x001fe40007ffe0ff */
[----:B------:R-:W-:-:S02]  /*3f60*/  ISETP.LT.AND P4, PT, R9, c[0x0][0x17c], !P0 ;  /* 0x00005f0009007a0c */ /* 0x000fc40004781270 */
[----:B------:R-:W-:Y:S02]  /*3f70*/  ISETP.LT.AND P5, PT, R12, c[0x0][0x17c], !P0 ;  /* 0x00005f000c007a0c */ /* 0x000fe400047a1270 */
[----:B------:R-:W-:Y:S02]  /*3f80*/  LEA.HI.X.SX32 R9, R33, R0, 0x1, P6 ;  /* 0x0000000021097211 */ /* 0x000fe400030f0eff */
[C---:B------:R-:W-:Y:S02]  /*3f90*/  LEA R12, P6, R13.reuse, R2, 0x1 ;  /* 0x000000020d0c7211 */ /* 0x040fe400078c08ff */
[----:B------:R-:W-:Y:S02]  /*3fa0*/  IADD3 R33, R13, c[0x0][0x198], RZ ;  /* 0x000066000d217a10 */ /* 0x000fe40007ffe0ff */
[----:B--2---:R-:W-:Y:S02]  /*3fb0*/  PRMT R20, R17, 0x7632, R20 ;  /* 0x0000763211147816 */ /* 0x004fe40000000014 */
[----:B------:R-:W-:-:S02]  /*3fc0*/  LEA.HI.X.SX32 R13, R13, R0, 0x1, P6 ;  /* 0x000000000d0d7211 */ /* 0x000fc400030f0eff */
[----:B------:R-:W-:Y:S01]  /*3fd0*/  LEA R32, P6, R33, R2, 0x1 ;  /* 0x0000000221207211 */ /* 0x000fe200078c08ff */
[----:B------:R0:W-:Y:S01]  /*3fe0*/  @P3 STG.E.U16 [R8.64], R20 ;  /* 0x0000001408003986 */ /* 0x0001e2000c101504 */
[----:B-1----:R-:W-:Y:S02]  /*3ff0*/  IADD3 R4, R3, 0x1f, RZ ;  /* 0x0000001f03047810 */ /* 0x002fe40007ffe0ff */
[C---:B------:R-:W-:Y:S01]  /*4000*/  IADD3 R5, R33.reuse, c[0x0][0x198], RZ ;  /* 0x0000660021057a10 */ /* 0x040fe20007ffe0ff */
[----:B------:R1:W-:Y:S01]  /*4010*/  @P2 STG.E.U16 [R12.64], R21 ;  /* 0x000000150c002986 */ /* 0x0003e2000c101504 */
[----:B------:R-:W-:Y:S02]  /*4020*/  LEA.HI.X.SX32 R33, R33, R0, 0x1, P6 ;  /* 0x0000000021217211 */ /* 0x000fe400030f0eff */
[----:B------:R-:W-:Y:S02]  /*4030*/  ISETP.LT.AND P2, PT, R4, c[0x0][0x17c], !P0 ;  /* 0x00005f0004007a0c */ /* 0x000fe40004741270 */
[----:B------:R-:W-:-:S02]  /*4040*/  LEA R4, P6, R5, R2, 0x1 ;  /* 0x0000000205047211 */ /* 0x000fc400078c08ff */
[----:B------:R-:W-:Y:S02]  /*4050*/  IADD3 R16, R3, 0x1e, RZ ;  /* 0x0000001e03107810 */ /* 0x000fe40007ffe0ff */
[----:B------:R-:W-:Y:S02]  /*4060*/  PRMT R24, R21, 0x7632, R24 ;  /* 0x0000763215187816 */ /* 0x000fe40000000018 */
[C---:B------:R-:W-:Y:S02]  /*4070*/  IADD3 R17, R5.reuse, c[0x0][0x198], RZ ;  /* 0x0000660005117a10 */ /* 0x040fe40007ffe0ff */
[----:B------:R-:W-:Y:S01]  /*4080*/  LEA.HI.X.SX32 R5, R5, R0, 0x1, P6 ;  /* 0x0000000005057211 */ /* 0x000fe200030f0eff */
[----:B------:R-:W-:Y:S01]  /*4090*/  @P1 STG.E.U16 [R32.64], R24 ;  /* 0x0000001820001986 */ /* 0x000fe2000c101504 */
[----:B0-----:R-:W-:Y:S02]  /*40a0*/  IADD3 R9, R3, 0x21, RZ ;  /* 0x0000002103097810 */ /* 0x001fe40007ffe0ff */
[----:B------:R-:W-:Y:S01]  /*40b0*/  ISETP.LT.AND P3, PT, R16, c[0x0][0x17c], !P0 ;  /* 0x00005f0010007a0c */ /* 0x000fe20004761270 */
[----:B------:R0:W-:Y:S01]  /*40c0*/  @P5 STG.E.U16 [R4.64], R25 ;  /* 0x0000001904005986 */ /* 0x0001e2000c101504 */
[----:B------:R-:W-:-:S02]  /*40d0*/  LEA R8, P6, R17, R2, 0x1 ;  /* 0x0000000211087211 */ /* 0x000fc400078c08ff */
[----:B------:R-:W-:Y:S02]  /*40e0*/  IADD3 R16, R3, 0x20, RZ ;  /* 0x0000002003107810 */ /* 0x000fe40007ffe0ff */
[----:B-1----:R-:W-:Y:S02]  /*40f0*/  IADD3 R13, R17, c[0x0][0x198], RZ ;  /* 0x00006600110d7a10 */ /* 0x002fe40007ffe0ff */
[----:B------:R-:W-:Y:S02]  /*4100*/  ISETP.LT.AND P5, PT, R9, c[0x0][0x17c], !P0 ;  /* 0x00005f0009007a0c */ /* 0x000fe400047a1270 */
[----:B------:R-:W-:Y:S02]  /*4110*/  LEA.HI.X.SX32 R9, R17, R0, 0x1, P6 ;  /* 0x0000000011097211 */ /* 0x000fe400030f0eff */
[----:B------:R-:W-:Y:S02]  /*4120*/  PRMT R21, R25, 0x7632, R21 ;  /* 0x0000763219157816 */ /* 0x000fe40000000015 */
[----:B------:R-:W-:-:S02]  /*4130*/  ISETP.LT.AND P1, PT, R16, c[0x0][0x17c], !P0 ;  /* 0x00005f0010007a0c */ /* 0x000fc40004721270 */
[----:B------:R-:W-:Y:S01]  /*4140*/  LEA R12, P6, R13, R2, 0x1 ;  /* 0x000000020d0c7211 */ /* 0x000fe200078c08ff */
[----:B------:R1:W-:Y:S01]  /*4150*/  @P4 STG.E.U16 [R8.64], R21 ;  /* 0x0000001508004986 */ /* 0x0003e2000c101504 */
[----:B------:R-:W-:Y:S02]  /*4160*/  IADD3 R16, R3, 0x22, RZ ;  /* 0x0000002203107810 */ /* 0x000fe40007ffe0ff */
[C---:B------:R-:W-:Y:S02]  /*4170*/  IADD3 R17, R13.reuse, c[0x0][0x198], RZ ;  /* 0x000066000d117a10 */ /* 0x040fe40007ffe0ff */
[----:B------:R-:W-:Y:S02]  /*4180*/  LEA.HI.X.SX32 R13, R13, R0, 0x1, P6 ;  /* 0x000000000d0d7211 */ /* 0x000fe400030f0eff */
[----:B------:R-:W-:Y:S02]  /*4190*/  ISETP.LT.AND P4, PT, R16, c[0x0][0x17c], !P0 ;  /* 0x00005f0010007a0c */ /* 0x000fe40004781270 */
[----:B------:R-:W-:Y:S01]  /*41a0*/  LEA R16, P6, R17, R2, 0x1 ;  /* 0x0000000211107211 */ /* 0x000fe200078c08ff */
[----:B------:R2:W-:Y:S01]  /*41b0*/  @P3 STG.E.U16 [R12.64], R29 ;  /* 0x0000001d0c003986 */ /* 0x0005e2000c101504 */
[----:B0-----:R-:W-:-:S02]  /*41c0*/  IADD3 R4, R3, 0x23, RZ ;  /* 0x0000002303047810 */ /* 0x001fc40007ffe0ff */
[C---:B------:R-:W-:Y:S02]  /*41d0*/  IADD3 R5, R17.reuse, c[0x0][0x198], RZ ;  /* 0x0000660011057a10 */ /* 0x040fe40007ffe0ff */
[----:B------:R-:W-:Y:S02]  /*41e0*/  LEA.HI.X.SX32 R17, R17, R0, 0x1, P6 ;  /* 0x0000000011117211 */ /* 0x000fe400030f0eff */
[----:B------:R-:W-:Y:S02]  /*41f0*/  ISETP.LT.AND P3, PT, R4, c[0x0][0x17c], !P0 ;  /* 0x00005f0004007a0c */ /* 0x000fe40004761270 */
[----:B------:R-:W-:Y:S02]  /*4200*/  LEA R4, P6, R5, R2, 0x1 ;  /* 0x0000000205047211 */ /* 0x000fe400078c08ff */
[----:B------:R-:W-:Y:S02]  /*4210*/  PRMT R24, R29, 0x7632, R24 ;  /* 0x000076321d187816 */ /* 0x000fe40000000018 */
[----:B-1----:R-:W-:-:S02]  /*4220*/  IADD3 R21, R5, c[0x0][0x198], RZ ;  /* 0x0000660005157a10 */ /* 0x002fc40007ffe0ff */
[----:B------:R-:W-:Y:S01]  /*4230*/  LEA.HI.X.SX32 R5, R5, R0, 0x1, P6 ;  /* 0x0000000005057211 */ /* 0x000fe200030f0eff */
[----:B------:R0:W-:Y:S01]  /*4240*/  @P2 STG.E.U16 [R16.64], R24 ;  /* 0x0000001810002986 */ /* 0x0001e2000c101504 */
[----:B------:R-:W-:Y:S02]  /*4250*/  IADD3 R9, R3, 0x25, RZ ;  /* 0x0000002503097810 */ /* 0x000fe40007ffe0ff */
[C---:B------:R-:W-:Y:S01]  /*4260*/  LEA R8, P6, R21.reuse, R2, 0x1 ;  /* 0x0000000215087211 */ /* 0x040fe200078c08ff */
[----:B------:R1:W-:Y:S01]  /*4270*/  @P1 STG.E.U16 [R4.64], R34 ;  /* 0x0000002204001986 */ /* 0x0003e2000c101504 */
[----:B--2---:R-:W-:Y:S02]  /*4280*/  IADD3 R13, R21, c[0x0][0x198], RZ ;  /* 0x00006600150d7a10 */ /* 0x004fe40007ffe0ff */
[----:B------:R-:W-:Y:S02]  /*4290*/  ISETP.LT.AND P1, PT, R9, c[0x0][0x17c], !P0 ;  /* 0x00005f0009007a0c */ /* 0x000fe40004721270 */
[----:B------:R-:W-:-:S02]  /*42a0*/  LEA.HI.X.SX32 R9, R21, R0, 0x1, P6 ;  /* 0x0000000015097211 */ /* 0x000fc400030f0eff */
[----:B------:R-:W-:Y:S02]  /*42b0*/  PRMT R21, R34, 0x7632, R21 ;  /* 0x0000763222157816 */ /* 0x000fe40000000015 */
[----:B------:R-:W-:Y:S02]  /*42c0*/  LEA R12, P6, R13, R2, 0x1 ;  /* 0x000000020d0c7211 */ /* 0x000fe400078c08ff */
[----:B0-----:R-:W-:Y:S01]  /*42d0*/  IADD3 R16, R3, 0x26, RZ ;  /* 0x0000002603107810 */ /* 0x001fe20007ffe0ff */
[----:B------:R0:W-:Y:S01]  /*42e0*/  @P5 STG.E.U16 [R8.64], R21 ;  /* 0x0000001508005986 */ /* 0x0001e2000c101504 */
[----:B------:R-:W-:Y:S02]  /*42f0*/  IADD3 R17, R13, c[0x0][0x198], RZ ;  /* 0x000066000d117a10 */ /* 0x000fe40007ffe0ff */
[----:B------:R-:W-:Y:S02]  /*4300*/  IADD3 R20, R3, 0x24, RZ ;  /* 0x0000002403147810 */ /* 0x000fe40007ffe0ff */
[----:B------:R-:W-:-:S02]  /*4310*/  LEA.HI.X.SX32 R13, R13, R0, 0x1, P6 ;  /* 0x000000000d0d7211 */ /* 0x000fc400030f0eff */
[----:B------:R-:W-:Y:S02]  /*4320*/  ISETP.LT.AND P5, PT, R16, c[0x0][0x17c], !P0 ;  /* 0x00005f0010007a0c */ /* 0x000fe400047a1270 */
[----:B------:R-:W-:Y:S01]  /*4330*/  LEA R16, P6, R17, R2, 0x1 ;  /* 0x0000000211107211 */ /* 0x000fe200078c08ff */
[----:B------:R2:W-:Y:S01]  /*4340*/  @P4 STG.E.U16 [R12.64], R10 ;  /* 0x0000000a0c004986 */ /* 0x0005e2000c101504 */
[----:B-1----:R-:W-:Y:S02]  /*4350*/  IADD3 R4, R3, 0x27, RZ ;  /* 0x0000002703047810 */ /* 0x002fe40007ffe0ff */
[----:B------:R-:W-:Y:S02]  /*4360*/  ISETP.LT.AND P2, PT, R20, c[0x0][0x17c], !P0 ;  /* 0x00005f0014007a0c */ /* 0x000fe40004741270 */
[C---:B------:R-:W-:Y:S02]  /*4370*/  IADD3 R5, R17.reuse, c[0x0][0x198], RZ ;  /* 0x0000660011057a10 */ /* 0x040fe40007ffe0ff */
[----:B------:R-:W-:-:S02]  /*4380*/  LEA.HI.X.SX32 R17, R17, R0, 0x1, P6 ;  /* 0x0000000011117211 */ /* 0x000fc400030f0eff */
[----:B------:R-:W-:Y:S02]  /*4390*/  ISETP.LT.AND P4, PT, R4, c[0x0][0x17c], !P0 ;  /* 0x00005f0004007a0c */ /* 0x000fe40004781270 */
[C---:B------:R-:W-:Y:S02]  /*43a0*/  LEA R4, P6, R5.reuse, R2, 0x1 ;  /* 0x0000000205047211 */ /* 0x040fe400078c08ff */
[----:B------:R-:W-:Y:S02]  /*43b0*/  PRMT R24, R10, 0x7632, R24 ;  /* 0x000076320a187816 */ /* 0x000fe40000000018 */
[C---:B0-----:R-:W-:Y:S02]  /*43c0*/  IADD3 R21, R5.reuse, c[0x0][0x198], RZ ;  /* 0x0000660005157a10 */ /* 0x041fe40007ffe0ff */
[----:B------:R-:W-:Y:S01]  /*43d0*/  LEA.HI.X.SX32 R5, R5, R0, 0x1, P6 ;  /* 0x0000000005057211 */ /* 0x000fe200030f0eff */
[----:B------:R0:W-:Y:S01]  /*43e0*/  @P3 STG.E.U16 [R16.64], R24 ;  /* 0x0000001810003986 */ /* 0x0001e2000c101504 */
[----:B------:R-:W-:-:S02]  /*43f0*/  IADD3 R9, R3, 0x29, RZ ;  /* 0x0000002903097810 */ /* 0x000fc40007ffe0ff */
[C---:B------:R-:W-:Y:S01]  /*4400*/  LEA R8, P6, R21.reuse, R2, 0x1 ;  /* 0x0000000215087211 */ /* 0x040fe200078c08ff */
[----:B------:R1:W-:Y:S01]  /*4410*/  @P2 STG.E.U16 [R4.64], R6 ;  /* 0x0000000604002986 */ /* 0x0003e2000c101504 */
[----:B--2---:R-:W-:Y:S02]  /*4420*/  IADD3 R13, R21, c[0x0][0x198], RZ ;  /* 0x00006600150d7a10 */ /* 0x004fe40007ffe0ff */
[----:B------:R-:W-:Y:S02]  /*4430*/  IADD3 R20, R3, 0x28, RZ ;  /* 0x0000002803147810 */ /* 0x000fe40007ffe0ff */
[----:B------:R-:W-:Y:S02]  /*4440*/  ISETP.LT.AND P2, PT, R9, c[0x0][0x17c], !P0 ;  /* 0x00005f0009007a0c */ /* 0x000fe40004741270 */
[----:B------:R-:W-:Y:S02]  /*4450*/  LEA.HI.X.SX32 R9, R21, R0, 0x1, P6 ;  /* 0x0000000015097211 */ /* 0x000fe400030f0eff */
[----:B------:R-:W-:-:S02]  /*4460*/  LEA R12, P6, R13, R2, 0x1 ;  /* 0x000000020d0c7211 */ /* 0x000fc400078c08ff */
[----:B------:R-:W-:Y:S02]  /*4470*/  ISETP.LT.AND P3, PT, R20, c[0x0][0x17c], !P0 ;  /* 0x00005f0014007a0c */ /* 0x000fe40004761270 */
[C---:B0-----:R-:W-:Y:S02]  /*4480*/  IADD3 R17, R13.reuse, c[0x0][0x198], RZ ;  /* 0x000066000d117a10 */ /* 0x041fe40007ffe0ff */
[----:B------:R-:W-:Y:S02]  /*4490*/  PRMT R20, R6, 0x7632, R20 ;  /* 0x0000763206147816 */ /* 0x000fe40000000014 */
[----:B------:R-:W-:Y:S02]  /*44a0*/  LEA.HI.X.SX32 R13, R13, R0, 0x1, P6 ;  /* 0x000000000d0d7211 */ /* 0x000fe400030f0eff */
[----:B------:R-:W-:Y:S01]  /*44b0*/  LEA R16, P6, R17, R2, 0x1 ;  /* 0x0000000211107211 */ /* 0x000fe200078c08ff */
[----:B------:R0:W-:Y:S01]  /*44c0*/  @P1 STG.E.U16 [R8.64], R20 ;  /* 0x0000001408001986 */ /* 0x0001e2000c101504 */
[----:B-1----:R-:W-:-:S02]  /*44d0*/  IADD3 R4, R3, 0x2b, RZ ;  /* 0x0000002b03047810 */ /* 0x002fc40007ffe0ff */
[C---:B------:R-:W-:Y:S01]  /*44e0*/  IADD3 R5, R17.reuse, c[0x0][0x198], RZ ;  /* 0x0000660011057a10 */ /* 0x040fe20007ffe0ff */
[----:B------:R1:W-:Y:S01]  /*44f0*/  @P5 STG.E.U16 [R12.64], R14 ;  /* 0x0000000e0c005986 */ /* 0x0003e2000c101504 */
[----:B------:R-:W-:Y:S02]  /*4500*/  LEA.HI.X.SX32 R17, R17, R0, 0x1, P6 ;  /* 0x0000000011117211 */ /* 0x000fe400030f0eff */
[----:B------:R-:W-:Y:S02]  /*4510*/  ISETP.LT.AND P5, PT, R4, c[0x0][0x17c], !P0 ;  /* 0x00005f0004007a0c */ /* 0x000fe400047a1270 */
[----:B------:R-:W-:Y:S02]  /*4520*/  LEA R4, P6, R5, R2, 0x1 ;  /* 0x0000000205047211 */ /* 0x000fe400078c08ff */
[----:B------:R-:W-:Y:S02]  /*4530*/  IADD3 R10, R3, 0x2a, RZ ;  /* 0x0000002a030a7810 */ /* 0x000fe40007ffe0ff */
[----:B0-----:R-:W-:-:S02]  /*4540*/  IADD3 R9, R5, c[0x0][0x198], RZ ;  /* 0x0000660005097a10 */ /* 0x001fc40007ffe0ff */
[----:B------:R-:W-:Y:S02]  /*4550*/  LEA.HI.X.SX32 R5, R5, R0, 0x1, P6 ;  /* 0x0000000005057211 */ /* 0x000fe400030f0eff */
[----:B------:R-:W-:Y:S02]  /*4560*/  ISETP.LT.AND P1, PT, R10, c[0x0][0x17c], !P0 ;  /* 0x00005f000a007a0c */ /* 0x000fe40004721270 */
[C---:B------:R-:W-:Y:S02]  /*4570*/  LEA R8, P6, R9.reuse, R2, 0x1 ;  /* 0x0000000209087211 */ /* 0x040fe400078c08ff */
[----:B------:R-:W-:Y:S02]  /*4580*/  PRMT R10, R14, 0x7632, R10 ;  /* 0x000076320e0a7816 */ /* 0x000fe4000000000a */
[C---:B-1----:R-:W-:Y:S02]  /*4590*/  IADD3 R13, R9.reuse, c[0x0][0x198], RZ ;  /* 0x00006600090d7a10 */ /* 0x042fe40007ffe0ff */
[----:B------:R-:W-:Y:S01]  /*45a0*/  LEA.HI.X.SX32 R9, R9, R0, 0x1, P6 ;  /* 0x0000000009097211 */ /* 0x000fe200030f0eff */
[----:B------:R0:W-:Y:S01]  /*45b0*/  @P4 STG.E.U16 [R16.64], R10 ;  /* 0x0000000a10004986 */ /* 0x0001e2000c101504 */
[----:B------:R-:W-:-:S02]  /*45c0*/  LEA R12, P6, R13, R2, 0x1 ;  /* 0x000000020d0c7211 */ /* 0x000fc400078c08ff */
[C---:B------:R-:W-:Y:S01]  /*45d0*/  IADD3 R6, R3.reuse, 0x2c, RZ ;  /* 0x0000002c03067810 */ /* 0x040fe20007ffe0ff */
[----:B------:R1:W-:Y:S01]  /*45e0*/  @P3 STG.E.U16 [R4.64], R18 ;  /* 0x0000001204003986 */ /* 0x0003e2000c101504 */
[----:B------:R-:W-:Y:S02]  /*45f0*/  PRMT R14, R22, 0x7632, R14 ;  /* 0x00007632160e7816 */ /* 0x000fe4000000000e */
[----:B------:R-:W-:Y:S02]  /*4600*/  ISETP.LT.AND P4, PT, R6, c[0x0][0x17c], !P0 ;  /* 0x00005f0006007a0c */ /* 0x000fe40004781270 */
[----:B------:R-:W-:Y:S02]  /*4610*/  IADD3 R6, R3, 0x2d, RZ ;  /* 0x0000002d03067810 */ /* 0x000fe40007ffe0ff */
[----:B0-----:R-:W-:Y:S02]  /*4620*/  IADD3 R17, R13, c[0x0][0x198], RZ ;  /* 0x000066000d117a10 */ /* 0x001fe40007ffe0ff */
[----:B------:R-:W-:-:S02]  /*4630*/  PRMT R10, R18, 0x7632, R10 ;  /* 0x00007632120a7816 */ /* 0x000fc4000000000a */
[----:B------:R-:W-:Y:S02]  /*4640*/  LEA.HI.X.SX32 R13, R13, R0, 0x1, P6 ;  /* 0x000000000d0d7211 */ /* 0x000fe400030f0eff */
[----:B------:R-:W-:Y:S01]  /*4650*/  LEA R16, P6, R17, R2, 0x1 ;  /* 0x0000000211107211 */ /* 0x000fe200078c08ff */
[----:B------:R0:W-:Y:S01]  /*4660*/  @P2 STG.E.U16 [R8.64], R10 ;  /* 0x0000000a08002986 */ /* 0x0001e2000c101504 */
[----:B-1----:R-:W-:Y:S02]  /*4670*/  IADD3 R4, R3, 0x2f, RZ ;  /* 0x0000002f03047810 */ /* 0x002fe40007ffe0ff */
[C---:B------:R-:W-:Y:S01]  /*4680*/  IADD3 R5, R17.reuse, c[0x0][0x198], RZ ;  /* 0x0000660011057a10 */ /* 0x040fe20007ffe0ff */
[----:B------:R1:W-:Y:S01]  /*4690*/  @P1 STG.E.U16 [R12.64], R22 ;  /* 0x000000160c001986 */ /* 0x0003e2000c101504 */
[----:B------:R-:W-:Y:S02]  /*46a0*/  LEA.HI.X.SX32 R17, R17, R0, 0x1, P6 ;  /* 0x0000000011117211 */ /* 0x000fe400030f0eff */
[----:B------:R-:W-:-:S02]  /*46b0*/  ISETP.LT.AND P1, PT, R4, c[0x0][0x17c], !P0 ;  /* 0x00005f0004007a0c */ /* 0x000fc40004721270 */
[C---:B------:R-:W-:Y:S01]  /*46c0*/  LEA R4, P6, R5.reuse, R2, 0x1 ;  /* 0x0000000205047211 */ /* 0x040fe200078c08ff */
[----:B------:R2:W-:Y:S01]  /*46d0*/  @P5 STG.E.U16 [R16.64], R14 ;  /* 0x0000000e10005986 */ /* 0x0005e2000c101504 */
[----:B------:R-:W-:Y:S02]  /*46e0*/  ISETP.LT.AND P3, PT, R6, c[0x0][0x17c], !P0 ;  /* 0x00005f0006007a0c */ /* 0x000fe40004761270 */
[----:B0-----:R-:W-:Y:S02]  /*46f0*/  IADD3 R9, R5, c[0x0][0x198], RZ ;  /* 0x0000660005097a10 */ /* 0x001fe40007ffe0ff */
[----:B------:R-:W-:Y:S02]  /*4700*/  IADD3 R6, R3, 0x2e, RZ ;  /* 0x0000002e03067810 */ /* 0x000fe40007ffe0ff */
[----:B------:R-:W-:Y:S02]  /*4710*/  LEA.HI.X.SX32 R5, R5, R0, 0x1, P6 ;  /* 0x0000000005057211 */ /* 0x000fe400030f0eff */
[----:B------:R-:W-:-:S02]  /*4720*/  LEA R8, P6, R9, R2, 0x1 ;  /* 0x0000000209087211 */ /* 0x000fc400078c08ff */
[C---:B-1----:R-:W-:Y:S01]  /*4730*/  IADD3 R13, R9.reuse, c[0x0][0x198], RZ ;  /* 0x00006600090d7a10 */ /* 0x042fe20007ffe0ff */
[----:B------:R0:W-:Y:S01]  /*4740*/  @P4 STG.E.U16 [R4.64], R26 ;  /* 0x0000001a04004986 */ /* 0x0001e2000c101504 */
[----:B------:R-:W-:Y:S02]  /*4750*/  ISETP.LT.AND P2, PT, R6, c[0x0][0x17c], !P0 ;  /* 0x00005f0006007a0c */ /* 0x000fe40004741270 */
[----:B------:R-:W-:Y:S02]  /*4760*/  LEA.HI.X.SX32 R9, R9, R0, 0x1, P6 ;  /* 0x0000000009097211 */ /* 0x000fe400030f0eff */
[C---:B------:R-:W-:Y:S02]  /*4770*/  LEA R12, P6, R13.reuse, R2, 0x1 ;  /* 0x000000020d0c7211 */ /* 0x040fe400078c08ff */
[----:B--2---:R-:W-:Y:S02]  /*4780*/  IADD3 R17, R13, c[0x0][0x198], RZ ;  /* 0x000066000d117a10 */ /* 0x004fe40007ffe0ff */
[----:B------:R-:W-:-:S02]  /*4790*/  PRMT R10, R26, 0x7632, R10 ;  /* 0x000076321a0a7816 */ /* 0x000fc4000000000a */
[----:B------:R-:W-:Y:S02]  /*47a0*/  LEA.HI.X.SX32 R13, R13, R0, 0x1, P6 ;  /* 0x000000000d0d7211 */ /* 0x000fe400030f0eff */
[----:B------:R-:W-:Y:S01]  /*47b0*/  LEA R16, P6, R17, R2, 0x1 ;  /* 0x0000000211107211 */ /* 0x000fe200078c08ff */
[----:B------:R1:W-:Y:S01]  /*47c0*/  @P3 STG.E.U16 [R8.64], R10 ;  /* 0x0000000a08003986 */ /* 0x0003e2000c101504 */
[C---:B0-----:R-:W-:Y:S02]  /*47d0*/  IADD3 R4, R3.reuse, 0x33, RZ ;  /* 0x0000003303047810 */ /* 0x041fe40007ffe0ff */
[----:B------:R-:W-:Y:S01]  /*47e0*/  IADD3 R6, R3, 0x30, RZ ;  /* 0x0000003003067810 */ /* 0x000fe20007ffe0ff */
[----:B------:R0:W-:Y:S01]  /*47f0*/  @P2 STG.E.U16 [R12.64], R30 ;  /* 0x0000001e0c002986 */ /* 0x0001e2000c101504 */
[C---:B------:R-:W-:Y:S02]  /*4800*/  IADD3 R21, R17.reuse, c[0x0][0x198], RZ ;  /* 0x0000660011157a10 */ /* 0x040fe40007ffe0ff */
[----:B------:R-:W-:-:S02]  /*4810*/  LEA.HI.X.SX32 R17, R17, R0, 0x1, P6 ;  /* 0x0000000011117211 */ /* 0x000fc400030f0eff */
[----:B------:R-:W-:Y:S02]  /*4820*/  PRMT R14, R30, 0x7632, R14 ;  /* 0x000076321e0e7816 */ /* 0x000fe4000000000e */
[----:B------:R-:W-:Y:S02]  /*4830*/  ISETP.LT.AND P2, PT, R4, c[0x0][0x17c], !P0 ;  /* 0x00005f0004007a0c */ /* 0x000fe40004741270 */
[----:B------:R-:W-:Y:S01]  /*4840*/  IADD3 R5, R3, 0x34, RZ ;  /* 0x0000003403057810 */ /* 0x000fe20007ffe0ff */
[----:B------:R2:W-:Y:S01]  /*4850*/  @P1 STG.E.U16 [R16.64], R14 ;  /* 0x0000000e10001986 */ /* 0x0005e2000c101504 */
[----:B------:R-:W-:Y:S02]  /*4860*/  ISETP.LT.AND P5, PT, R6, c[0x0][0x17c], !P0 ;  /* 0x00005f0006007a0c */ /* 0x000fe400047a1270 */
[----:B------:R-:W-:Y:S02]  /*4870*/  LEA R4, P6, R21, R2, 0x1 ;  /* 0x0000000215047211 */ /* 0x000fe400078c08ff */
[----:B------:R-:W-:-:S02]  /*4880*/  IADD3 R6, R3, 0x31, RZ ;  /* 0x0000003103067810 */ /* 0x000fc40007ffe0ff */
[----:B-1----:R-:W-:Y:S02]  /*4890*/  IADD3 R9, R21, c[0x0][0x198], RZ ;  /* 0x0000660015097a10 */ /* 0x002fe40007ffe0ff */
[----:B------:R-:W-:Y:S02]  /*48a0*/  ISETP.LT.AND P1, PT, R5, c[0x0][0x17c], !P0 ;  /* 0x00005f0005007a0c */ /* 0x000fe40004721270 */
[----:B------:R-:W-:Y:S02]  /*48b0*/  LEA.HI.X.SX32 R5, R21, R0, 0x1, P6 ;  /* 0x0000000015057211 */ /* 0x000fe400030f0eff */
[----:B------:R-:W-:Y:S02]  /*48c0*/  ISETP.LT.AND P4, PT, R6, c[0x0][0x17c], !P0 ;  /* 0x00005f0006007a0c */ /* 0x000fe40004781270 */
[----:B------:R-:W-:Y:S01]  /*48d0*/  LEA R8, P6, R9, R2, 0x1 ;  /* 0x0000000209087211 */ /* 0x000fe200078c08ff */
[----:B------:R1:W-:Y:S01]  /*48e0*/  @P5 STG.E.U16 [R4.64], R35 ;  /* 0x0000002304005986 */ /* 0x0003e2000c101504 */
[----:B------:R-:W-:-:S02]  /*48f0*/  IADD3 R6, R3, 0x32, RZ ;  /* 0x0000003203067810 */ /* 0x000fc40007ffe0ff */
[C---:B0-----:R-:W-:Y:S02]  /*4900*/  IADD3 R13, R9.reuse, c[0x0][0x198], RZ ;  /* 0x00006600090d7a10 */ /* 0x041fe40007ffe0ff */
[----:B------:R-:W-:Y:S02]  /*4910*/  LEA.HI.X.SX32 R9, R9, R0, 0x1, P6 ;  /* 0x0000000009097211 */ /* 0x000fe400030f0eff */
[----:B------:R-:W-:Y:S02]  /*4920*/  ISETP.LT.AND P3, PT, R6, c[0x0][0x17c], !P0 ;  /* 0x00005f0006007a0c */ /* 0x000fe40004761270 */
[C---:B------:R-:W-:Y:S02]  /*4930*/  LEA R12, P6, R13.reuse, R2, 0x1 ;  /* 0x000000020d0c7211 */ /* 0x040fe400078c08ff */
[C---:B--2---:R-:W-:Y:S02]  /*4940*/  IADD3 R17, R13.reuse, c[0x0][0x198], RZ ;  /* 0x000066000d117a10 */ /* 0x044fe40007ffe0ff */
[----:B------:R-:W-:-:S02]  /*4950*/  LEA.HI.X.SX32 R13, R13, R0, 0x1, P6 ;  /* 0x000000000d0d7211 */ /* 0x000fc400030f0eff */
[----:B------:R-:W-:Y:S02]  /*4960*/  LEA R16, P6, R17, R2, 0x1 ;  /* 0x0000000211107211 */ /* 0x000fe400078c08ff */
[----:B------:R-:W-:Y:S02]  /*4970*/  PRMT R10, R35, 0x7632, R10 ;  /* 0x00007632230a7816 */ /* 0x000fe4000000000a */
[----:B------:R-:W-:Y:S02]  /*4980*/  IADD3 R21, R17, c[0x0][0x198], RZ ;  /* 0x0000660011157a10 */ /* 0x000fe40007ffe0ff */
[----:B------:R-:W-:Y:S01]  /*4990*/  IADD3 R6, R3, 0x35, RZ ;  /* 0x0000003503067810 */ /* 0x000fe20007ffe0ff */
[----:B------:R0:W-:Y:S01]  /*49a0*/  @P4 STG.E.U16 [R8.64], R10 ;  /* 0x0000000a08004986 */ /* 0x0001e2000c101504 */
[----:B------:R-:W-:Y:S02]  /*49b0*/  PRMT R14, R11, 0x7632, R14 ;  /* 0x000076320b0e7816 */ /* 0x000fe4000000000e */
[----:B------:R-:W-:Y:S01]  /*49c0*/  LEA.HI.X.SX32 R17, R17, R0, 0x1, P6 ;  /* 0x0000000011117211 */ /* 0x000fe200030f0eff */
[----:B------:R2:W-:Y:S01]  /*49d0*/  @P3 STG.E.U16 [R12.64], R11 ;  /* 0x0000000b0c003986 */ /* 0x0005e2000c101504 */
[----:B-1----:R-:W-:-:S02]  /*49e0*/  IADD3 R5, R3, 0x38, RZ ;  /* 0x0000003803057810 */ /* 0x002fc40007ffe0ff */
[----:B------:R-:W-:Y:S01]  /*49f0*/  LEA R4, P6, R21, R2, 0x1 ;  /* 0x0000000215047211 */ /* 0x000fe200078c08ff */
[----:B------:R1:W-:Y:S01]  /*4a00*/  @P2 STG.E.U16 [R16.64], R14 ;  /* 0x0000000e10002986 */ /* 0x0003e2000c101504 */
[----:B------:R-:W-:Y:S02]  /*4a10*/  ISETP.LT.AND P5, PT, R6, c[0x0][0x17c], !P0 ;  /* 0x00005f0006007a0c */ /* 0x000fe400047a1270 */
[----:B------:R-:W-:Y:S02]  /*4a20*/  IADD3 R6, R3, 0x36, RZ ;  /* 0x0000003603067810 */ /* 0x000fe40007ffe0ff */
[----:B0-----:R-:W-:Y:S02]  /*4a30*/  IADD3 R9, R21, c[0x0][0x198], RZ ;  /* 0x0000660015097a10 */ /* 0x001fe40007ffe0ff */
[----:B------:R-:W-:Y:S02]  /*4a40*/  ISETP.LT.AND P2, PT, R5, c[0x0][0x17c], !P0 ;  /* 0x00005f0005007a0c */ /* 0x000fe40004741270 */
[----:B------:R-:W-:-:S02]  /*4a50*/  LEA.HI.X.SX32 R5, R21, R0, 0x1, P6 ;  /* 0x0000000015057211 */ /* 0x000fc400030f0eff */
[C---:B------:R-:W-:Y:S02]  /*4a60*/  LEA R8, P6, R9.reuse, R2, 0x1 ;  /* 0x0000000209087211 */ /* 0x040fe400078c08ff */
[----:B------:R-:W-:Y:S01]  /*4a70*/  ISETP.LT.AND P4, PT, R6, c[0x0][0x17c], !P0 ;  /* 0x00005f0006007a0c */ /* 0x000fe20004781270 */
[----:B------:R0:W-:Y:S01]  /*4a80*/  @P1 STG.E.U16 [R4.64], R7 ;  /* 0x0000000704001986 */ /* 0x0001e2000c101504 */
[----:B--2---:R-:W-:Y:S02]  /*4a90*/  IADD3 R11, R9, c[0x0][0x198], RZ ;  /* 0x00006600090b7a10 */ /* 0x004fe40007ffe0ff */
[----:B------:R-:W-:Y:S02]  /*4aa0*/  IADD3 R6, R3, 0x37, RZ ;  /* 0x0000003703067810 */ /* 0x000fe40007ffe0ff */
[----:B------:R-:W-:Y:S02]  /*4ab0*/  LEA.HI.X.SX32 R9, R9, R0, 0x1, P6 ;  /* 0x0000000009097211 */ /* 0x000fe400030f0eff */
[----:B------:R-:W-:-:S02]  /*4ac0*/  LEA R10, P6, R11, R2, 0x1 ;  /* 0x000000020b0a7211 */ /* 0x000fc400078c08ff */
[----:B------:R-:W-:Y:S02]  /*4ad0*/  ISETP.LT.AND P3, PT, R6, c[0x0][0x17c], !P0 ;  /* 0x00005f0006007a0c */ /* 0x000fe40004761270 */
[----:B------:R-:W-:Y:S02]  /*4ae0*/  IADD3 R13, R11, c[0x0][0x198], RZ ;  /* 0x000066000b0d7a10 */ /* 0x000fe40007ffe0ff */
[----:B------:R-:W-:Y:S02]  /*4af0*/  IADD3 R6, R3, 0x39, RZ ;  /* 0x0000003903067810 */ /* 0x000fe40007ffe0ff */
[----:B-1----:R-:W-:Y:S02]  /*4b00*/  PRMT R17, R7, 0x7632, R17 ;  /* 0x0000763207117816 */ /* 0x002fe40000000011 */
[----:B------:R-:W-:Y:S02]  /*4b10*/  LEA.HI.X.SX32 R11, R11, R0, 0x1, P6 ;  /* 0x000000000b0b7211 */ /* 0x000fe400030f0eff */
[C---:B------:R-:W-:Y:S01]  /*4b20*/  LEA R12, P6, R13.reuse, R2, 0x1 ;  /* 0x000000020d0c7211 */ /* 0x040fe200078c08ff */
[----:B------:R1:W-:Y:S01]  /*4b30*/  @P5 STG.E.U16 [R8.64], R17 ;  /* 0x0000001108005986 */ /* 0x0003e2000c101504 */
[----:B0-----:R-:W-:-:S02]  /*4b40*/  IADD3 R7, R13, c[0x0][0x198], RZ ;  /* 0x000066000d077a10 */ /* 0x001fc40007ffe0ff */
[----:B------:R-:W-:Y:S01]  /*4b50*/  ISETP.LT.AND P1, PT, R6, c[0x0][0x17c], !P0 ;  /* 0x00005f0006007a0c */ /* 0x000fe20004721270 */
[----:B------:R0:W-:Y:S01]  /*4b60*/  @P4 STG.E.U16 [R10.64], R15 ;  /* 0x0000000f0a004986 */ /* 0x0001e2000c101504 */
[----:B------:R-:W-:Y:S02]  /*4b70*/  IADD3 R6, R3, 0x3a, RZ ;  /* 0x0000003a03067810 */ /* 0x000fe40007ffe0ff */
[----:B------:R-:W-:Y:S02]  /*4b80*/  PRMT R14, R15, 0x7632, R14 ;  /* 0x000076320f0e7816 */ /* 0x000fe4000000000e */
[----:B------:R-:W-:Y:S02]  /*4b90*/  LEA.HI.X.SX32 R13, R13, R0, 0x1, P6 ;  /* 0x000000000d0d7211 */ /* 0x000fe400030f0eff */
[----:B------:R-:W-:Y:S02]  /*4ba0*/  IADD3 R5, R3, 0x3c, RZ ;  /* 0x0000003c03057810 */ /* 0x000fe40007ffe0ff */
[----:B-1----:R-:W-:Y:S01]  /*4bb0*/  IADD3 R9, R7, c[0x0][0x198], RZ ;  /* 0x0000660007097a10 */ /* 0x002fe20007ffe0ff */
[----:B------:R1:W-:Y:S01]  /*4bc0*/  @P3 STG.E.U16 [R12.64], R14 ;  /* 0x0000000e0c003986 */ /* 0x0003e2000c101504 */
[----:B------:R-:W-:-:S02]  /*4bd0*/  ISETP.LT.AND P5, PT, R6, c[0x0][0x17c], !P0 ;  /* 0x00005f0006007a0c */ /* 0x000fc400047a1270 */
[----:B------:R-:W-:Y:S02]  /*4be0*/  LEA R4, P6, R7, R2, 0x1 ;  /* 0x0000000207047211 */ /* 0x000fe400078c08ff */
[----:B------:R-:W-:Y:S02]  /*4bf0*/  IADD3 R6, R3, 0x3b, RZ ;  /* 0x0000003b03067810 */ /* 0x000fe40007ffe0ff */
[----:B------:R-:W-:Y:S02]  /*4c00*/  IADD3 R17, R9, c[0x0][0x198], RZ ;  /* 0x0000660009117a10 */ /* 0x000fe40007ffe0ff */
[----:B------:R-:W-:Y:S02]  /*4c10*/  ISETP.LT.AND P3, PT, R5, c[0x0][0x17c], !P0 ;  /* 0x00005f0005007a0c */ /* 0x000fe40004761270 */
[----:B------:R-:W-:Y:S02]  /*4c20*/  LEA.HI.X.SX32 R5, R7, R0, 0x1, P6 ;  /* 0x0000000007057211 */ /* 0x000fe400030f0eff */
[----:B------:R-:W-:-:S02]  /*4c30*/  ISETP.LT.AND P4, PT, R6, c[0x0][0x17c], !P0 ;  /* 0x00005f0006007a0c */ /* 0x000fc40004781270 */
[----:B0-----:R-:W-:Y:S01]  /*4c40*/  IADD3 R11, R17, c[0x0][0x198], RZ ;  /* 0x00006600110b7a10 */ /* 0x001fe20007ffe0ff */
[----:B------:R0:W-:Y:S01]  /*4c50*/  @P2 STG.E.U16 [R4.64], R19 ;  /* 0x0000001304002986 */ /* 0x0001e2000c101504 */
[----:B------:R-:W-:Y:S02]  /*4c60*/  IADD3 R8, R3, 0x3d, RZ ;  /* 0x0000003d03087810 */ /* 0x000fe40007ffe0ff */
[----:B------:R-:W-:Y:S02]  /*4c70*/  LEA R6, P6, R9, R2, 0x1 ;  /* 0x0000000209067211 */ /* 0x000fe400078c08ff */
[----:B-1----:R-:W-:Y:S02]  /*4c80*/  IADD3 R13, R11, c[0x0][0x198], RZ ;  /* 0x000066000b0d7a10 */ /* 0x002fe40007ffe0ff */
[----:B------:R-:W-:Y:S02]  /*4c90*/  PRMT R16, R19, 0x7632, R16 ;  /* 0x0000763213107816 */ /* 0x000fe40000000010 */
[----:B------:R-:W-:-:S02]  /*4ca0*/  LEA.HI.X.SX32 R7, R9, R0, 0x1, P6 ;  /* 0x0000000009077211 */ /* 0x000fc400030f0eff */
[----:B------:R-:W-:Y:S02]  /*4cb0*/  ISETP.LT.AND P2, PT, R8, c[0x0][0x17c], !P0 ;  /* 0x00005f0008007a0c */ /* 0x000fe40004741270 */
[----:B------:R-:W-:Y:S01]  /*4cc0*/  LEA R8, P6, R17, R2, 0x1 ;  /* 0x0000000211087211 */ /* 0x000fe200078c08ff */
[----:B------:R1:W-:Y:S01]  /*4cd0*/  @P1 STG.E.U16 [R6.64], R16 ;  /* 0x0000001006001986 */ /* 0x0003e2000c101504 */
[----:B------:R-:W-:Y:S02]  /*4ce0*/  IADD3 R15, R13, c[0x0][0x198], RZ ;  /* 0x000066000d0f7a10 */ /* 0x000fe40007ffe0ff */
[----:B------:R-:W-:Y:S02]  /*4cf0*/  LEA.HI.X.SX32 R9, R17, R0, 0x1, P6 ;  /* 0x0000000011097211 */ /* 0x000fe400030f0eff */
[-C--:B------:R-:W-:Y:S02]  /*4d00*/  LEA R10, P1, R11, R2.reuse, 0x1 ;  /* 0x000000020b0a7211 */ /* 0x080fe400078208ff */
[----:B------:R-:W-:Y:S01]  /*4d10*/  LEA R12, P6, R13, R2, 0x1 ;  /* 0x000000020d0c7211 */ /* 0x000fe200078c08ff */
[----:B------:R2:W-:Y:S01]  /*4d20*/  @P5 STG.E.U16 [R8.64], R23 ;  /* 0x0000001708005986 */ /* 0x0005e2000c101504 */
[----:B------:R-:W-:-:S02]  /*4d30*/  IADD3 R17, R15, c[0x0][0x198], RZ ;  /* 0x000066000f117a10 */ /* 0x000fc40007ffe0ff */
[-C--:B------:R-:W-:Y:S02]  /*4d40*/  LEA.HI.X.SX32 R11, R11, R0.reuse, 0x1, P1 ;  /* 0x000000000b0b7211 */ /* 0x080fe400008f0eff */
[----:B------:R-:W-:Y:S02]  /*4d50*/  LEA.HI.X.SX32 R13, R13, R0, 0x1, P6 ;  /* 0x000000000d0d7211 */ /* 0x000fe400030f0eff */
[-C--:B0-----:R-:W-:Y:S02]  /*4d60*/  LEA R4, P6, R15, R2.reuse, 0x1 ;  /* 0x000000020f047211 */ /* 0x081fe400078c08ff */
[----:B-1----:R-:W-:Y:S02]  /*4d70*/  LEA R6, P1, R17, R2, 0x1 ;  /* 0x0000000211067211 */ /* 0x002fe400078208ff */
[----:B------:R-:W-:Y:S02]  /*4d80*/  IADD3 R14, R3, 0x3e, RZ ;  /* 0x0000003e030e7810 */ /* 0x000fe40007ffe0ff */
[----:B------:R-:W-:-:S02]  /*4d90*/  IADD3 R19, R17, c[0x0][0x198], RZ ;  /* 0x0000660011137a10 */ /* 0x000fc40007ffe0ff */
[----:B------:R-:W-:Y:S02]  /*4da0*/  IADD3 R3, R3, 0x3f, RZ ;  /* 0x0000003f03037810 */ /* 0x000fe40007ffe0ff */
[-C--:B------:R-:W-:Y:S02]  /*4db0*/  LEA.HI.X.SX32 R5, R15, R0.reuse, 0x1, P6 ;  /* 0x000000000f057211 */ /* 0x080fe400030f0eff */
[----:B------:R-:W-:Y:S02]  /*4dc0*/  LEA.HI.X.SX32 R7, R17, R0, 0x1, P1 ;  /* 0x0000000011077211 */ /* 0x000fe400008f0eff */
[----:B------:R-:W-:Y:S02]  /*4dd0*/  LEA R2, P6, R19, R2, 0x1 ;  /* 0x0000000213027211 */ /* 0x000fe400078c08ff */
[----:B------:R-:W-:Y:S02]  /*4de0*/  ISETP.LT.AND P1, PT, R14, c[0x0][0x17c], !P0 ;  /* 0x00005f000e007a0c */ /* 0x000fe40004721270 */
[----:B------:R-:W-:-:S02]  /*4df0*/  ISETP.LT.AND P0, PT, R3, c[0x0][0x17c], !P0 ;  /* 0x00005f0003007a0c */ /* 0x000fc40004701270 */
[----:B------:R-:W-:Y:S02]  /*4e00*/  LEA.HI.X.SX32 R3, R19, R0, 0x1, P6 ;  /* 0x0000000013037211 */ /* 0x000fe400030f0eff */
[----:B------:R-:W-:Y:S02]  /*4e10*/  PRMT R0, R23, 0x7632, R0 ;  /* 0x0000763217007816 */ /* 0x000fe40000000000 */
[----:B--2---:R-:W-:-:S03]  /*4e20*/  PRMT R9, R27, 0x7632, R9 ;  /* 0x000076321b097816 */ /* 0x004fc60000000009 */
[----:B------:R0:W-:Y:S04]  /*4e30*/  @P4 STG.E.U16 [R10.64], R0 ;  /* 0x000000000a004986 */ /* 0x0001e8000c101504 */
[----:B------:R0:W-:Y:S04]  /*4e40*/  @P3 STG.E.U16 [R12.64], R27 ;  /* 0x0000001b0c003986 */ /* 0x0001e8000c101504 */
[----:B------:R0:W-:Y:S04]  /*4e50*/  @P2 STG.E.U16 [R4.64], R9 ;  /* 0x0000000904002986 */ /* 0x0001e8000c101504 */
[----:B------:R0:W-:Y:S01]  /*4e60*/  @P1 STG.E.U16 [R6.64], R31 ;  /* 0x0000001f06001986 */ /* 0x0001e2000c101504 */
[----:B------:R-:W-:Y:S05]  /*4e70*/  @!P0 EXIT ;  /* 0x000000000000894d */ /* 0x000fea0003800000 */
[----:B0-----:R-:W-:-:S05]  /*4e80*/  PRMT R31, R31, 0x7632, R31 ;  /* 0x000076321f1f7816 */ /* 0x001fca000000001f */
[----:B------:R-:W-:Y:S01]  /*4e90*/  STG.E.U16 [R2.64], R31 ;  /* 0x0000001f02007986 */ /* 0x000fe2000c101504 */
[----:B------:R-:W-:Y:S05]  /*4ea0*/  EXIT ;  /* 0x000000000000794d */ /* 0x000fea0003800000 */
.L_x_3:
[----:B------:R-:W-:-:S00]  /*4eb0*/  BRA `(.L_x_3) ;  /* 0xfffffff000007947 */ /* 0x000fc0000383ffff */
[----:B------:R-:W-:-:S00]  /*4ec0*/  NOP ;  /* 0x0000000000007918 */ /* 0x000fc00000000000 */
        /* <DEDUP_REMOVED lines=11> */
.L_x_4:


//--------------------- .nv.shared.matmul_kernel  --------------------------
	.section	.nv.shared.matmul_kernel,"aw",@nobits
	.sectionflags	@""
	.align	16
